def gluon_tcgen05(
    a_ptr,
    b_ptr,
    c_ptr,
    M,
    N,
    K,
    stride_am,
    stride_bk,
    stride_cm,
    BLOCK_M: gl.constexpr,
    BLOCK_N: gl.constexpr,
    BLOCK_K: gl.constexpr,
    DTYPE: gl.constexpr,
    A_LAYOUT: gl.constexpr,
    B_LAYOUT: gl.constexpr,
    C_LAYOUT: gl.constexpr,
    B_SHAPE: gl.constexpr,
    TMEM_LAYOUT: gl.constexpr,
    TMEM_REG: gl.constexpr,
    TRANS_B: gl.constexpr,
    NUM_BUFFERS: gl.constexpr,
):
    a_desc = tma.make_tensor_descriptor(
        a_ptr, [M, K], [stride_am, 1], [BLOCK_M, BLOCK_K], A_LAYOUT
    )
    b_desc = tma.make_tensor_descriptor(
        b_ptr,
        [N, K] if TRANS_B else [K, N],
        [stride_bk, 1],
        B_SHAPE,
        B_LAYOUT,
    )
    c_desc = tma.make_tensor_descriptor(
        c_ptr, [M, N], [stride_cm, 1], [BLOCK_M, BLOCK_N], C_LAYOUT
    )

    a_bufs = gl.allocate_shared_memory(
        DTYPE, [NUM_BUFFERS, BLOCK_M, BLOCK_K], A_LAYOUT
    )
    b_bufs = gl.allocate_shared_memory(DTYPE, [NUM_BUFFERS] + B_SHAPE, B_LAYOUT)

    pid_m = gl.program_id(0)
    pid_n = gl.program_id(1)
    off_m = pid_m * BLOCK_M
    off_n = pid_n * BLOCK_N

    tma_bars = gl.allocate_shared_memory(
        gl.int64, [NUM_BUFFERS, 1], mbarrier.MBarrierLayout()
    )
    mma_bars = gl.allocate_shared_memory(
        gl.int64, [NUM_BUFFERS, 1], mbarrier.MBarrierLayout()
    )
    for i in gl.static_range(NUM_BUFFERS):
        mbarrier.init(tma_bars.index(i), count=1)
        mbarrier.init(mma_bars.index(i), count=1)

    acc_tmem = allocate_tensor_memory(gl.float32, [BLOCK_M, BLOCK_N], TMEM_LAYOUT)
    idx = 0
    phase = 0
    use_acc = False
    for k in range(0, K, BLOCK_K):
        a = a_bufs.index(idx)
        b = b_bufs.index(idx)
        tma_bar = tma_bars.index(idx)
        mma_bar = mma_bars.index(idx)
        mbarrier.expect(
            tma_bar, a_desc.block_type.nbytes + b_desc.block_type.nbytes
        )
        tma.async_copy_global_to_shared(a_desc, [off_m, k], tma_bar, a)
        tma.async_copy_global_to_shared(
            b_desc, [off_n, k] if TRANS_B else [k, off_n], tma_bar, b
        )
        mbarrier.wait(tma_bar, phase=phase)

        if TRANS_B:
            b = b.permute((1, 0))
        tcgen05_mma(a, b, acc_tmem, use_acc=use_acc)
        tcgen05_commit(mma_bar)
        mbarrier.wait(mma_bar, phase=phase)
        use_acc = True

        idx += 1
        if idx == NUM_BUFFERS:
            idx = 0
            phase ^= 1

    for i in gl.static_range(NUM_BUFFERS):
        mbarrier.invalidate(tma_bars.index(i))
        mbarrier.invalidate(mma_bars.index(i))

    acc = acc_tmem.load(TMEM_REG)
    c_smem = gl.allocate_shared_memory(DTYPE, [BLOCK_M, BLOCK_N], C_LAYOUT)
    c_smem.store(acc.to(DTYPE))
    fence_async_shared()
    tma.async_copy_shared_to_global(c_desc, [off_m, off_n], c_smem)
    tma.store_wait(pendings=0)

# config = {"BLOCK_K": 32, "BLOCK_M": 128, "BLOCK_N": 256, "arch": "sm_100", "dtype": "fp8e4m3", "num_buffers": 3, "num_warps": 8, "trans_b": 1}
# arch = sm_100


// ===== COMPILED SASS (sm_100a) =====

	.target	sm_100a

	.elftype	@"ET_EXEC"


//--------------------- .note.nv.tkinfo           --------------------------
	.section	.note.nv.tkinfo,"",@"SHT_NOTE"
	.sectionflags	@"SHF_NOTE_NV_TKINFO"
	.tkinfo
        /*0018*/ 	.word	0x00000081
        /*0030*/ 	.string	""
        /*0030*/ 	.string	"ptxas-blackwell"
        /*0030*/ 	.string	"Cuda compilation tools, release 12.9, V12.9.86"
        /*0030*/ 	.string	"Build cuda_12.9.r12.9/compiler.36037853_0"
        /*0030*/ 	.string	"-v  -suppress-debug-info  -lineinfo  -arch sm_100a "



//--------------------- .note.nv.cuver            --------------------------
	.section	.note.nv.cuver,"",@"SHT_NOTE"
	.sectionflags	@"SHF_NOTE_NV_CUVER"
        /*0018*/ 	.short	0x0001
        /*001a*/ 	.short	0x0064
        /*001c*/ 	.short	0x0001
        /*001e*/ 	.short	0x0000
        /*0020*/ 	.short	0x0001
        /*0022*/ 	.short	0x0000


//--------------------- .nv.info                  --------------------------
	.section	.nv.info,"",@"SHT_CUDA_INFO"
	.align	4


	//----- nvinfo : EIATTR_REGCOUNT
	.align		4
        /*0000*/ 	.byte	0x04, 0x2f
        /*0002*/ 	.short	(.L_4 - .L_3)
	.align		4
.L_3:
        /*0004*/ 	.word	index@(gluon_tcgen05)
        /*0008*/ 	.word	0x00000087


	//----- nvinfo : EIATTR_FRAME_SIZE
	.align		4
.L_4:
        /*000c*/ 	.byte	0x04, 0x11
        /*000e*/ 	.short	(.L_6 - .L_5)
	.align		4
.L_5:
        /*0010*/ 	.word	index@($__internal_2_$__cuda_sm10x_tcgen05_guardrail_trap_unallocated_columns_being_dealloced)
        /*0014*/ 	.word	0x00000000


	//----- nvinfo : EIATTR_FRAME_SIZE
	.align		4
.L_6:
        /*0018*/ 	.byte	0x04, 0x11
        /*001a*/ 	.short	(.L_8 - .L_7)
	.align		4
.L_7:
        /*001c*/ 	.word	index@($__internal_1_$__cuda_sm10x_tcgen05_guardrail_trap_phase_invalid_during_alloc)
        /*0020*/ 	.word	0x00000000


	//----- nvinfo : EIATTR_FRAME_SIZE
	.align		4
.L_8:
        /*0024*/ 	.byte	0x04, 0x11
        /*0026*/ 	.short	(.L_10 - .L_9)
	.align		4
.L_9:
        /*0028*/ 	.word	index@($__internal_0_$__cuda_sm10x_tcgen05_guardrail_trap_col_being_dealloced_not_returned_by_alloc)
        /*002c*/ 	.word	0x00000000


	//----- nvinfo : EIATTR_FRAME_SIZE
	.align		4
.L_10:
        /*0030*/ 	.byte	0x04, 0x11
        /*0032*/ 	.short	(.L_12 - .L_11)
	.align		4
.L_11:
        /*0034*/ 	.word	index@(gluon_tcgen05)
        /*0038*/ 	.word	0x00000000


	//----- nvinfo : EIATTR_MIN_STACK_SIZE
	.align		4
.L_12:
        /*003c*/ 	.byte	0x04, 0x12
        /*003e*/ 	.short	(.L_14 - .L_13)
	.align		4
.L_13:
        /*0040*/ 	.word	index@(gluon_tcgen05)
        /*0044*/ 	.word	0x00000000
.L_14:


//--------------------- .nv.info.gluon_tcgen05    --------------------------
	.section	.nv.info.gluon_tcgen05,"",@"SHT_CUDA_INFO"
	.sectionflags	@""
	.align	4


	//----- nvinfo : EIATTR_CUDA_API_VERSION
	.align		4
        /*0000*/ 	.byte	0x04, 0x37
        /*0002*/ 	.short	(.L_16 - .L_15)
.L_15:
        /*0004*/ 	.word	0x00000081


	//----- nvinfo : EIATTR_KPARAM_INFO
	.align		4
.L_16:
        /*0008*/ 	.byte	0x04, 0x17
        /*000a*/ 	.short	(.L_18 - .L_17)
.L_17:
        /*000c*/ 	.word	0x00000000
        /*0010*/ 	.short	0x000a
        /*0012*/ 	.short	0x0048
        /*0014*/ 	.byte	0x00, 0xf4, 0x21, 0x00


	//----- nvinfo : EIATTR_KPARAM_INFO
	.align		4
.L_18:
        /*0018*/ 	.byte	0x04, 0x17
        /*001a*/ 	.short	(.L_20 - .L_19)
.L_19:
        /*001c*/ 	.word	0x00000000
        /*0020*/ 	.short	0x0009
        /*0022*/ 	.short	0x0040
        /*0024*/ 	.byte	0x00, 0xf4, 0x21, 0x00


	//----- nvinfo : EIATTR_KPARAM_INFO
	.align		4
.L_20:
        /*0028*/ 	.byte	0x04, 0x17
        /*002a*/ 	.short	(.L_22 - .L_21)
.L_21:
        /*002c*/ 	.word	0x00000000
        /*0030*/ 	.short	0x0008
        /*0032*/ 	.short	0x0038
        /*0034*/ 	.byte	0x00, 0xf0, 0x21, 0x00


	//----- nvinfo : EIATTR_KPARAM_INFO
	.align		4
.L_22:
        /*0038*/ 	.byte	0x04, 0x17
        /*003a*/ 	.short	(.L_24 - .L_23)
.L_23:
        /*003c*/ 	.word	0x00000000
        /*0040*/ 	.short	0x0007
        /*0042*/ 	.short	0x0030
        /*0044*/ 	.byte	0x00, 0xf0, 0x21, 0x00


	//----- nvinfo : EIATTR_KPARAM_INFO
	.align		4
.L_24:
        /*0048*/ 	.byte	0x04, 0x17
        /*004a*/ 	.short	(.L_26 - .L_25)
.L_25:
        /*004c*/ 	.word	0x00000000
        /*0050*/ 	.short	0x0006
        /*0052*/ 	.short	0x0028
        /*0054*/ 	.byte	0x00, 0xf0, 0x21, 0x00


	//----- nvinfo : EIATTR_KPARAM_INFO
	.align		4
.L_26:
        /*0058*/ 	.byte	0x04, 0x17
        /*005a*/ 	.short	(.L_28 - .L_27)
.L_27:
        /*005c*/ 	.word	0x00000000
        /*0060*/ 	.short	0x0005
        /*0062*/ 	.short	0x0020
        /*0064*/ 	.byte	0x00, 0xf0, 0x11, 0x00


	//----- nvinfo : EIATTR_KPARAM_INFO
	.align		4
.L_28:
        /*0068*/ 	.byte	0x04, 0x17
        /*006a*/ 	.short	(.L_30 - .L_29)
.L_29:
        /*006c*/ 	.word	0x00000000
        /*0070*/ 	.short	0x0004
        /*0072*/ 	.short	0x001c
        /*0074*/ 	.byte	0x00, 0xf0, 0x11, 0x00


	//----- nvinfo : EIATTR_KPARAM_INFO
	.align		4
.L_30:
        /*0078*/ 	.byte	0x04, 0x17
        /*007a*/ 	.short	(.L_32 - .L_31)
.L_31:
        /*007c*/ 	.word	0x00000000
        /*0080*/ 	.short	0x0003
        /*0082*/ 	.short	0x0018
        /*0084*/ 	.byte	0x00, 0xf0, 0x11, 0x00


	//----- nvinfo : EIATTR_KPARAM_INFO
	.align		4
.L_32:
        /*0088*/ 	.byte	0x04, 0x17
        /*008a*/ 	.short	(.L_34 - .L_33)
.L_33:
        /*008c*/ 	.word	0x00000000
        /*0090*/ 	.short	0x0002
        /*0092*/ 	.short	0x0010
        /*0094*/ 	.byte	0x00, 0xf4, 0x21, 0x00


	//----- nvinfo : EIATTR_KPARAM_INFO
	.align		4
.L_34:
        /*0098*/ 	.byte	0x04, 0x17
        /*009a*/ 	.short	(.L_36 - .L_35)
.L_35:
        /*009c*/ 	.word	0x00000000
        /*00a0*/ 	.short	0x0001
        /*00a2*/ 	.short	0x0008
        /*00a4*/ 	.byte	0x00, 0xf4, 0x21, 0x00


	//----- nvinfo : EIATTR_KPARAM_INFO
	.align		4
.L_36:
        /*00a8*/ 	.byte	0x04, 0x17
        /*00aa*/ 	.short	(.L_38 - .L_37)
.L_37:
        /*00ac*/ 	.word	0x00000000
        /*00b0*/ 	.short	0x0000
        /*00b2*/ 	.short	0x0000
        /*00b4*/ 	.byte	0x00, 0xf4, 0x21, 0x00


	//----- nvinfo : EIATTR_AT_ENTRY_FRAGMENTS
	.align		4
.L_38:
        /*00b8*/ 	.byte	0x04, 0x4f
        /*00ba*/ 	.short	(.L_40 - .L_39)


	//   ....[0]....
.L_39:
        /*00bc*/ 	.word	0x00000004


	//----- nvinfo : EIATTR_RESERVED_SMEM_USED
	.align		4
.L_40:
        /*00c0*/ 	.byte	0x01, 0x41
	.zero		2


	//----- nvinfo : EIATTR_SPARSE_MMA_MASK
	.align		4
        /*00c4*/ 	.byte	0x03, 0x50
        /*00c6*/ 	.short	0x0000


	//----- nvinfo : EIATTR_TCGEN05_1CTA_USED
	.align		4
        /*00c8*/ 	.byte	0x01, 0x51
	.zero		2


	//----- nvinfo : EIATTR_MAXREG_COUNT
	.align		4
        /*00cc*/ 	.byte	0x03, 0x1b
        /*00ce*/ 	.short	0x00ff


	//----- nvinfo : EIATTR_NUM_BARRIERS
	.align		4
        /*00d0*/ 	.byte	0x02, 0x4c
        /*00d2*/ 	.byte	0x01
	.zero		1


	//----- nvinfo : EIATTR_INT_WARP_WIDE_INSTR_OFFSETS
	.align		4
        /*00d4*/ 	.byte	0x04, 0x31
        /*00d6*/ 	.short	(.L_42 - .L_41)


	//   ....[0]....
.L_41:
        /*00d8*/ 	.word	0x00001670


	//   ....[1]....
        /*00dc*/ 	.word	0x00001690


	//   ....[2]....
        /*00e0*/ 	.word	0x00001710


	//   ....[3]....
        /*00e4*/ 	.word	0x000019e0


	//   ....[4]....
        /*00e8*/ 	.word	0x000019f0


	//   ....[5]....
        /*00ec*/ 	.word	0x00001a50


	//   ....[6]....
        /*00f0*/ 	.word	0x00001a60


	//   ....[7]....
        /*00f4*/ 	.word	0x00001c00


	//   ....[8]....
        /*00f8*/ 	.word	0x00001c10


	//   ....[9]....
        /*00fc*/ 	.word	0x00001d90


	//   ....[10]....
        /*0100*/ 	.word	0x00001dc0


	//   ....[11]....
        /*0104*/ 	.word	0x00001df0


	//   ....[12]....
        /*0108*/ 	.word	0x00001e10


	//   ....[13]....
        /*010c*/ 	.word	0x00001fa0


	//   ....[14]....
        /*0110*/ 	.word	0x00001fb0


	//   ....[15]....
        /*0114*/ 	.word	0x000022e0


	//   ....[16]....
        /*0118*/ 	.word	0x000022f0


	//   ....[17]....
        /*011c*/ 	.word	0x000029e0


	//   ....[18]....
        /*0120*/ 	.word	0x00002a30


	//----- nvinfo : EIATTR_COOP_GROUP_MASK_REGIDS
	.align		4
.L_42:
        /*0124*/ 	.byte	0x04, 0x29
        /*0126*/ 	.short	(.L_44 - .L_43)


	//   ....[0]....
.L_43:
        /*0128*/ 	.word	0xffffffff


	//   ....[1]....
        /*012c*/ 	.word	0xffffffff


	//   ....[2]....
        /*0130*/ 	.word	0xffffffff


	//   ....[3]....
        /*0134*/ 	.word	0xffffffff


	//   ....[4]....
        /*0138*/ 	.word	0xffffffff


	//   ....[5]....
        /*013c*/ 	.word	0xffffffff


	//   ....[6]....
        /*0140*/ 	.word	0xffffffff


	//   ....[7]....
        /*0144*/ 	.word	0xffffffff


	//   ....[8]....
        /*0148*/ 	.word	0xffffffff


	//   ....[9]....
        /*014c*/ 	.word	0xffffffff


	//----- nvinfo : EIATTR_COOP_GROUP_INSTR_OFFSETS
	.align		4
.L_44:
        /*0150*/ 	.byte	0x04, 0x28
        /*0152*/ 	.short	(.L_46 - .L_45)


	//   ....[0]....
.L_45:
        /*0154*/ 	.word	0x00000050


	//   ....[1]....
        /*0158*/ 	.word	0x00000310


	//   ....[2]....
        /*015c*/ 	.word	0x000004f0


	//   ....[3]....
        /*0160*/ 	.word	0x00000980


	//   ....[4]....
        /*0164*/ 	.word	0x00000ac0


	//   ....[5]....
        /*0168*/ 	.word	0x00000fa0


	//   ....[6]....
        /*016c*/ 	.word	0x000010e0


	//   ....[7]....
        /*0170*/ 	.word	0x00001530


	//   ....[8]....
        /*0174*/ 	.word	0x00002870


	//   ....[9]....
        /*0178*/ 	.word	0x00002ae0


	//----- nvinfo : EIATTR_VRC_CTA_INIT_COUNT
	.align		4
.L_46:
        /*017c*/ 	.byte	0x02, 0x4a
        /*017e*/ 	.byte	0x80
	.zero		1


	//----- nvinfo : EIATTR_MBARRIER_INSTR_OFFSETS
	.align		4
        /*0180*/ 	.byte	0x04, 0x39
        /*0182*/ 	.short	(.L_48 - .L_47)


	//   ....[0]....
.L_47:
        /*0184*/ 	.word	0x00001730
        /*0188*/ 	.word	0x000000ff
        /*018c*/ 	.word	0x00009000
        /*0190*/ 	.short	0x0100
        /*0192*/ 	.byte	0x08
	.zero		1


	//   ....[1]....
        /*0194*/ 	.word	0x00001740
        /*0198*/ 	.word	0x000000ff
        /*019c*/ 	.word	0x00009020
        /*01a0*/ 	.short	0x0100
        /*01a2*/ 	.byte	0x08
	.zero		1


	//   ....[2]....
        /*01a4*/ 	.word	0x000017f0
        /*01a8*/ 	.word	0x000000ff
        /*01ac*/ 	.word	0x00009008
        /*01b0*/ 	.short	0x0100
        /*01b2*/ 	.byte	0x08
	.zero		1


	//   ....[3]....
        /*01b4*/ 	.word	0x00001800
        /*01b8*/ 	.word	0x000000ff
        /*01bc*/ 	.word	0x00009028
        /*01c0*/ 	.short	0x0100
        /*01c2*/ 	.byte	0x08
	.zero		1


	//   ....[4]....
        /*01c4*/ 	.word	0x00001910
        /*01c8*/ 	.word	0x000000ff
        /*01cc*/ 	.word	0x00009010
        /*01d0*/ 	.short	0x0100
        /*01d2*/ 	.byte	0x08
	.zero		1


	//   ....[5]....
        /*01d4*/ 	.word	0x00001920
        /*01d8*/ 	.word	0x000000ff
        /*01dc*/ 	.word	0x00009030
        /*01e0*/ 	.short	0x0100
        /*01e2*/ 	.byte	0x08
	.zero		1


	//   ....[6]....
        /*01e4*/ 	.word	0x00001af0
        /*01e8*/ 	.word	0x000000ff
        /*01ec*/ 	.word	0x00009000
        /*01f0*/ 	.short	0x010a
        /*01f2*/ 	.byte	0x08
	.zero		1


	//   ....[7]....
        /*01f4*/ 	.word	0x00001c60
        /*01f8*/ 	.word	0x000000ff
        /*01fc*/ 	.word	0x00009020
        /*0200*/ 	.short	0x010a
        /*0202*/ 	.byte	0x08
	.zero		1


	//   ....[8]....
        /*0204*/ 	.word	0x00001e90
        /*0208*/ 	.word	0x000000ff
        /*020c*/ 	.word	0x00009000
        /*0210*/ 	.short	0x010a
        /*0212*/ 	.byte	0x09
	.zero		1


	//   ....[9]....
        /*0214*/ 	.word	0x00001ff0
        /*0218*/ 	.word	0x000000ff
        /*021c*/ 	.word	0x00009020
        /*0220*/ 	.short	0x010a
        /*0222*/ 	.byte	0x09
	.zero		1


	//   ....[10]....
        /*0224*/ 	.word	0x000020c0
        /*0228*/ 	.word	0x000000ff
        /*022c*/ 	.word	0x00009000
        /*0230*/ 	.short	0x0108
        /*0232*/ 	.byte	0x08
	.zero		1


	//   ....[11]....
        /*0234*/ 	.word	0x000020d0
        /*0238*/ 	.word	0x000000ff
        /*023c*/ 	.word	0x00009020
        /*0240*/ 	.short	0x0108
        /*0242*/ 	.byte	0x08
	.zero		1


	//   ....[12]....
        /*0244*/ 	.word	0x00002120
        /*0248*/ 	.word	0x000000ff
        /*024c*/ 	.word	0x00009008
        /*0250*/ 	.short	0x0108
        /*0252*/ 	.byte	0x08
	.zero		1


	//   ....[13]....
        /*0254*/ 	.word	0x00002130
        /*0258*/ 	.word	0x000000ff
        /*025c*/ 	.word	0x00009028
        /*0260*/ 	.short	0x0108
        /*0262*/ 	.byte	0x08
	.zero		1


	//   ....[14]....
        /*0264*/ 	.word	0x00002180
        /*0268*/ 	.word	0x000000ff
        /*026c*/ 	.word	0x00009010
        /*0270*/ 	.short	0x0108
        /*0272*/ 	.byte	0x08
	.zero		1


	//   ....[15]....
        /*0274*/ 	.word	0x00002190
        /*0278*/ 	.word	0x000000ff
        /*027c*/ 	.word	0x00009030
        /*0280*/ 	.short	0x0108
        /*0282*/ 	.byte	0x08
	.zero		1


	//   ....[16]....
        /*0284*/ 	.word	0x00002b00
        /*0288*/ 	.word	0x000000ff
        /*028c*/ 	.word	0x00009000
        /*0290*/ 	.short	0x010a
        /*0292*/ 	.byte	0x08
	.zero		1


	//   ....[17]....
        /*0294*/ 	.word	0x00002b30
        /*0298*/ 	.word	0x000000ff
        /*029c*/ 	.word	0x00009020
        /*02a0*/ 	.short	0x010a
        /*02a2*/ 	.byte	0x08
	.zero		1


	//   ....[18]....
        /*02a4*/ 	.word	0x00002b60
        /*02a8*/ 	.word	0x000000ff
        /*02ac*/ 	.word	0x00009000
        /*02b0*/ 	.short	0x010a
        /*02b2*/ 	.byte	0x09
	.zero		1


	//   ....[19]....
        /*02b4*/ 	.word	0x00002b90
        /*02b8*/ 	.word	0x000000ff
        /*02bc*/ 	.word	0x00009020
        /*02c0*/ 	.short	0x010a
        /*02c2*/ 	.byte	0x09
	.zero		1


	//----- nvinfo : EIATTR_NUM_MBARRIERS
	.align		4
.L_48:
        /*02c4*/ 	.byte	0x03, 0x38
        /*02c6*/ 	.short	0x0006


	//----- nvinfo : EIATTR_EXIT_INSTR_OFFSETS
	.align		4
        /*02c8*/ 	.byte	0x04, 0x1c
        /*02ca*/ 	.short	(.L_50 - .L_49)


	//   ....[0]....
.L_49:
        /*02cc*/ 	.word	0x00002af0


	//----- nvinfo : EIATTR_REQNTID
	.align		4
.L_50:
        /*02d0*/ 	.byte	0x04, 0x10
        /*02d2*/ 	.short	(.L_52 - .L_51)
.L_51:
        /*02d4*/ 	.word	0x00000100
        /*02d8*/ 	.word	0x00000001
        /*02dc*/ 	.word	0x00000001


	//----- nvinfo : EIATTR_CRS_STACK_SIZE
	.align		4
.L_52:
        /*02e0*/ 	.byte	0x04, 0x1e
        /*02e2*/ 	.short	(.L_54 - .L_53)
.L_53:
        /*02e4*/ 	.word	0x00000000


	//----- nvinfo : EIATTR_CBANK_PARAM_SIZE
	.align		4
.L_54:
        /*02e8*/ 	.byte	0x03, 0x19
        /*02ea*/ 	.short	0x0050


	//----- nvinfo : EIATTR_PARAM_CBANK
	.align		4
        /*02ec*/ 	.byte	0x04, 0x0a
        /*02ee*/ 	.short	(.L_56 - .L_55)
	.align		4
.L_55:
        /*02f0*/ 	.word	index@(.nv.constant0.gluon_tcgen05)
        /*02f4*/ 	.short	0x0380
        /*02f6*/ 	.short	0x0050


	//----- nvinfo : EIATTR_SW_WAR
	.align		4
.L_56:
        /*02f8*/ 	.byte	0x04, 0x36
        /*02fa*/ 	.short	(.L_58 - .L_57)
.L_57:
        /*02fc*/ 	.word	0x00000008
.L_58:


//--------------------- .nv.compat                --------------------------
	.section	.nv.compat,"",@"SHT_CUDA_COMPAT_INFO"
	.align	4
        /*0000*/ 	.byte	0x02, 0x02, 0x02, 0x00, 0x02, 0x05, 0x05, 0x00, 0x02, 0x03, 0x03, 0x00, 0x02, 0x06, 0x01, 0x00


//--------------------- .nv.callgraph             --------------------------
	.section	.nv.callgraph,"",@"SHT_CUDA_CALLGRAPH"
	.align	4
	.sectionentsize	8
	.align		4
        /*0000*/ 	.word	0x00000000
	.align		4
        /*0004*/ 	.word	0xffffffff
	.align		4
        /*0008*/ 	.word	0x00000000
	.align		4
        /*000c*/ 	.word	0xfffffffe
	.align		4
        /*0010*/ 	.word	0x00000000
	.align		4
        /*0014*/ 	.word	0xfffffffd
	.align		4
        /*0018*/ 	.word	0x00000000
	.align		4
        /*001c*/ 	.word	0xfffffffc


//--------------------- .text.gluon_tcgen05       --------------------------
	.section	.text.gluon_tcgen05,"ax",@progbits
	.align	128
        .global         gluon_tcgen05
        .type           gluon_tcgen05,@function
        .size           gluon_tcgen05,(.L_x_82 - gluon_tcgen05)
        .other          gluon_tcgen05,@"STO_CUDA_ENTRY STV_DEFAULT"
gluon_tcgen05:
.text.gluon_tcgen05:
[----:B------:R-:W1:Y:S01]  /*0000*/  LDC R1, c[0x0][0x37c] ;  /* 0x0000df00ff017b82 */ /* 0x000e620000000800 */
[----:B------:R-:W2:Y:S02]  /*0010*/  S2R R0, SR_TID.X ;  /* 0x0000000000007919 */ /* 0x000ea40000002100 */
[----:B--2---:R-:W-:-:S13]  /*0020*/  ISETP.GE.U32.AND P2, PT, R0, 0x20, PT ;  /* 0x000000200000780c */ /* 0x004fda0003f46070 */
[----:B------:R-:W-:Y:S05]  /*0030*/  @P2 BRA `(.L_x_0) ;  /* 0x0000000000b82947 */ /* 0x000fea0003800000 */
[----:B------:R-:W2:Y:S01]  /*0040*/  S2UR UR6, SR_CgaCtaId ;  /* 0x00000000000679c3 */ /* 0x000ea20000008800 */
[----:B------:R-:W-:Y:S01]  /*0050*/  NOP ;  /* 0x0000000000007918 */ /* 0x000fe20000000000 */
[----:B------:R-:W-:Y:S02]  /*0060*/  UMOV UR4, 0x40 ;  /* 0x0000004000047882 */ /* 0x000fe40000000000 */
[----:B--2---:R-:W-:-:S09]  /*0070*/  ULEA UR4, UR6, UR4, 0x18 ;  /* 0x0000000406047291 */ /* 0x004fd2000f8ec0ff */
[----:B------:R-:W2:Y:S01]  /*0080*/  LDS.U8 R2, [UR4] ;  /* 0x00000004ff027984 */ /* 0x000ea20008000000 */
[----:B------:R-:W-:Y:S02]  /*0090*/  UMOV UR4, 0x400 ;  /* 0x0000040000047882 */ /* 0x000fe40000000000 */
[----:B------:R-:W-:Y:S01]  /*00a0*/  ULEA UR4, UR6, UR4, 0x18 ;  /* 0x0000000406047291 */ /* 0x000fe2000f8ec0ff */
[----:B--2---:R-:W-:-:S13]  /*00b0*/  ISETP.NE.AND P0, PT, R2, RZ, PT ;  /* 0x000000ff0200720c */ /* 0x004fda0003f05270 */
[----:B------:R-:W-:Y:S05]  /*00c0*/  @P0 BRA `(.L_x_1) ;  /* 0x00000000007c0947 */ /* 0x000fea0003800000 */
[----:B------:R-:W-:-:S13]  /*00d0*/  ELECT P0, URZ, PT ;  /* 0x0000000000ff782f */ /* 0x000fda0003800000 */
[----:B------:R-:W-:Y:S05]  /*00e0*/  @!P0 BRA `(.L_x_2) ;  /* 0x0000000000848947 */ /* 0x000fea0003800000 */
[----:B------:R-:W-:Y:S01]  /*00f0*/  UMOV UR5, 0x8 ;  /* 0x0000000800057882 */ /* 0x000fe20000000000 */
[----:B------:R-:W-:Y:S02]  /*0100*/  IMAD.MOV.U32 R5, RZ, RZ, 0x1 ;  /* 0x00000001ff057424 */ /* 0x000fe400078e00ff */
[----:B------:R-:W-:Y:S02]  /*0110*/  IMAD.MOV.U32 R3, RZ, RZ, 0xff ;  /* 0x000000ffff037424 */ /* 0x000fe400078e00ff */
[----:B------:R-:W-:Y:S04]  /*0120*/  DEPBAR.LE SB2, 0x36 ;  /* 0x0000ad800000791a */ /* 0x000fe80000000000 */
[----:B------:R-:W2:Y:S02]  /*0130*/  UTCATOMSWS.FIND_AND_SET.ALIGN UP0, UR5, UR5 ;  /* 0x00000005000575e3 */ /* 0x000ea40008000800 */
[----:B--2---:R-:W-:-:S04]  /*0140*/  PLOP3.LUT P0, PT, PT, PT, UP0, 0x80, 0x8 ;  /* 0x000000000008781c */ /* 0x004fc80003f0f008 */
[----:B------:R-:W-:-:S04]  /*0150*/  SEL R2, RZ, 0xffffffff, !P0 ;  /* 0xffffffffff027807 */ /* 0x000fc80004000000 */
[----:B------:R-:W-:Y:S01]  /*0160*/  ISETP.NE.AND P0, PT, R2, RZ, PT ;  /* 0x000000ff0200720c */ /* 0x000fe20003f05270 */
[----:B------:R-:W-:-:S12]  /*0170*/  IMAD.U32 R2, RZ, RZ, UR5 ;  /* 0x00000005ff027e24 */ /* 0x000fd8000f8e00ff */
[----:B------:R-:W-:Y:S05]  /*0180*/  @P0 BRA `(.L_x_3) ;  /* 0x0000000000240947 */ /* 0x000fea0003800000 */
.L_x_4:
[----:B------:R-:W-:Y:S05]  /*0190*/  NANOSLEEP 0x64 ;  /* 0x000000640000795d */ /* 0x000fea0003800000 */
[----:B------:R-:W-:-:S05]  /*01a0*/  UMOV UR5, 0x8 ;  /* 0x0000000800057882 */ /* 0x000fca0000000000 */
[----:B------:R-:W-:Y:S04]  /*01b0*/  DEPBAR.LE SB2, 0x36 ;  /* 0x0000ad800000791a */ /* 0x000fe80000000000 */
[----:B------:R-:W2:Y:S02]  /*01c0*/  UTCATOMSWS.FIND_AND_SET.ALIGN UP0, UR5, UR5 ;  /* 0x00000005000575e3 */ /* 0x000ea40008000800 */
[----:B--2---:R-:W-:-:S04]  /*01d0*/  PLOP3.LUT P0, PT, PT, PT, UP0, 0x80, 0x8 ;  /* 0x000000000008781c */ /* 0x004fc80003f0f008 */
[----:B------:R-:W-:-:S04]  /*01e0*/  SEL R2, RZ, 0xffffffff, !P0 ;  /* 0xffffffffff027807 */ /* 0x000fc80004000000 */
[----:B------:R-:W-:Y:S01]  /*01f0*/  ISETP.NE.AND P0, PT, R2, RZ, PT ;  /* 0x000000ff0200720c */ /* 0x000fe20003f05270 */
[----:B------:R-:W-:-:S12]  /*0200*/  IMAD.U32 R2, RZ, RZ, UR5 ;  /* 0x00000005ff027e24 */ /* 0x000fd8000f8e00ff */
[----:B------:R-:W-:Y:S05]  /*0210*/  @!P0 BRA `(.L_x_4) ;  /* 0xfffffffc00dc8947 */ /* 0x000fea000383ffff */
.L_x_3:
[C---:B------:R-:W-:Y:S01]  /*0220*/  VIADD R4, R2.reuse, 0x10 ;  /* 0x0000001002047836 */ /* 0x040fe20000000000 */
[----:B------:R-:W-:Y:S01]  /*0230*/  UMOV UR5, 0x50 ;  /* 0x0000005000057882 */ /* 0x000fe20000000000 */
[----:B------:R-:W-:Y:S01]  /*0240*/  SHF.L.U32 R3, R3, R2, RZ ;  /* 0x0000000203037219 */ /* 0x000fe200000006ff */
[----:B------:R-:W-:Y:S01]  /*0250*/  ULEA UR5, UR6, UR5, 0x18 ;  /* 0x0000000506057291 */ /* 0x000fe2000f8ec0ff */
[----:B------:R-:W-:Y:S01]  /*0260*/  IMAD.SHL.U32 R2, R2, 0x20, RZ ;  /* 0x0000002002027824 */ /* 0x000fe200078e00ff */
[----:B------:R-:W-:-:S04]  /*0270*/  SHF.L.U32 R4, R5, R4, RZ ;  /* 0x0000000405047219 */ /* 0x000fc800000006ff */
[----:B------:R-:W-:-:S05]  /*0280*/  LOP3.LUT R3, R4, R3, RZ, 0xfc, !PT ;  /* 0x0000000304037212 */ /* 0x000fca00078efcff */
[----:B------:R2:W-:Y:S04]  /*0290*/  ATOMS.OR RZ, [UR5], R3 ;  /* 0x00000003ffff798c */ /* 0x0005e8000b000005 */
[----:B------:R2:W-:Y:S01]  /*02a0*/  STS [UR4], R2 ;  /* 0x00000002ff007988 */ /* 0x0005e20008000804 */
[----:B------:R-:W-:Y:S05]  /*02b0*/  BRA `(.L_x_2) ;  /* 0x0000000000107947 */ /* 0x000fea0003800000 */
.L_x_1:
[----:B------:R-:W-:Y:S01]  /*02c0*/  IMAD.MOV.U32 R3, RZ, RZ, -0x1 ;  /* 0xffffffffff037424 */ /* 0x000fe200078e00ff */
[----:B------:R-:W-:-:S04]  /*02d0*/  MOV R2, 0x300 ;  /* 0x0000030000027802 */ /* 0x000fc80000000f00 */
[----:B------:R2:W-:Y:S03]  /*02e0*/  STS [UR4], R3 ;  /* 0x00000003ff007988 */ /* 0x0005e60008000804 */
[----:B-12---:R-:W-:Y:S05]  /*02f0*/  CALL.REL.NOINC `($__internal_1_$__cuda_sm10x_tcgen05_guardrail_trap_phase_invalid_during_alloc) ;  /* 0x00000028003c7944 */ /* 0x006fea0003c00000 */
.L_x_2:
[----:B------:R-:W-:Y:S05]  /*0300*/  WARPSYNC.ALL ;  /* 0x0000000000007948 */ /* 0x000fea0003800000 */
[----:B------:R-:W-:Y:S01]  /*0310*/  NOP ;  /* 0x0000000000007918 */ /* 0x000fe20000000000 */
.L_x_0:
[----:B------:R-:W3:Y:S08]  /*0320*/  S2UR UR4, SR_CgaCtaId ;  /* 0x00000000000479c3 */ /* 0x000ef00000008800 */
[----:B------:R-:W-:Y:S01]  /*0330*/  BAR.SYNC.DEFER_BLOCKING 0x0 ;  /* 0x0000000000007b1d */ /* 0x000fe20000010000 */
[----:B------:R-:W-:-:S05]  /*0340*/  LOP3.LUT R132, R0, 0xff, RZ, 0xc0, !PT ;  /* 0x000000ff00847812 */ /* 0x000fca00078ec0ff */
[----:B------:R-:W-:Y:S02]  /*0350*/  UMOV UR8, 0x400 ;  /* 0x0000040000087882 */ /* 0x000fe40000000000 */
[----:B------:R-:W4:Y:S08]  /*0360*/  LDC R10, c[0x0][0x3a0] ;  /* 0x0000e800ff0a7b82 */ /* 0x000f300000000800 */
[----:B------:R-:W5:Y:S01]  /*0370*/  S2UR UR15, SR_CTAID.Y ;  /* 0x00000000000f79c3 */ /* 0x000f620000002600 */
[----:B---3--:R-:W-:-:S09]  /*0380*/  ULEA UR8, UR4, UR8, 0x18 ;  /* 0x0000000804087291 */ /* 0x008fd2000f8ec0ff */
[----:B--2---:R-:W2:Y:S01]  /*0390*/  LDS R3, [UR8] ;  /* 0x00000008ff037984 */ /* 0x004ea20008000800 */
[----:B------:R-:W-:Y:S06]  /*03a0*/  BAR.SYNC.DEFER_BLOCKING 0x0 ;  /* 0x0000000000007b1d */ /* 0x000fec0000010000 */
[----:B------:R-:W-:Y:S05]  /*03b0*/  @P2 BRA `(.L_x_5) ;  /* 0x0000000000182947 */ /* 0x000fea0003800000 */
[----:B------:R-:W-:Y:S01]  /*03c0*/  ELECT P0, URZ, PT ;  /* 0x0000000000ff782f */ /* 0x000fe20003800000 */
[----:B------:R-:W-:Y:S01]  /*03d0*/  IMAD.MOV.U32 R2, RZ, RZ, 0x1 ;  /* 0x00000001ff027424 */ /* 0x000fe200078e00ff */
[----:B------:R-:W-:Y:S01]  /*03e0*/  UMOV UR5, 0x40 ;  /* 0x0000004000057882 */ /* 0x000fe20000000000 */
[----:B------:R-:W-:Y:S01]  /*03f0*/  UVIRTCOUNT.DEALLOC.SMPOOL 0x80 ;  /* 0x000000800000784c */ /* 0x000fe20000000000 */
[----:B------:R-:W-:-:S09]  /*0400*/  ULEA UR5, UR4, UR5, 0x18 ;  /* 0x0000000504057291 */ /* 0x000fd2000f8ec0ff */
[----:B------:R3:W-:Y:S03]  /*0410*/  @P0 STS.U8 [UR5], R2 ;  /* 0x00000002ff000988 */ /* 0x0007e60008000005 */
.L_x_5:
[----:B------:R-:W3:Y:S01]  /*0420*/  S2UR UR4, SR_CTAID.Z ;  /* 0x00000000000479c3 */ /* 0x000ee20000002700 */
[----:B------:R-:W5:Y:S01]  /*0430*/  LDCU UR5, c[0x0][0x370] ;  /* 0x00006e00ff0577ac */ /* 0x000f620008000800 */
[----:B------:R-:W-:Y:S01]  /*0440*/  ISETP.GE.U32.AND P0, PT, R132, 0x20, PT ;  /* 0x000000208400780c */ /* 0x000fe20003f06070 */
[----:B----4-:R-:W-:Y:S01]  /*0450*/  VIADD R5, R10, 0xffffffff ;  /* 0xffffffff0a057836 */ /* 0x010fe20000000000 */
[C---:B------:R-:W-:Y:S01]  /*0460*/  ISETP.NE.U32.AND P3, PT, R132.reuse, RZ, PT ;  /* 0x000000ff8400720c */ /* 0x040fe20003f65070 */
[----:B------:R-:W3:Y:S01]  /*0470*/  LDCU UR6, c[0x0][0x374] ;  /* 0x00006e80ff0677ac */ /* 0x000ee20008000800 */
[----:B------:R-:W-:Y:S01]  /*0480*/  LEA R4, R132, UR8, 0x2 ;  /* 0x0000000884047c11 */ /* 0x000fe2000f8e10ff */
[----:B------:R-:W-:Y:S01]  /*0490*/  BSSY.RECONVERGENT B0, `(.L_x_6) ;  /* 0x0000015000007945 */ /* 0x000fe20003800200 */
[----:B------:R-:W5:Y:S01]  /*04a0*/  S2UR UR7, SR_CTAID.X ;  /* 0x00000000000779c3 */ /* 0x000f620000002500 */
[----:B------:R-:W4:Y:S01]  /*04b0*/  LDCU.64 UR20, c[0x0][0x3c0] ;  /* 0x00007800ff1477ac */ /* 0x000f220008000a00 */
[----:B--2---:R-:W-:-:S05]  /*04c0*/  R2UR UR23, R3 ;  /* 0x00000000031772ca */ /* 0x004fca00000e0000 */
[----:B------:R2:W-:Y:S01]  /*04d0*/  @!P0 STS [R4], RZ ;  /* 0x000000ff04008388 */ /* 0x0005e20000000800 */
[----:B------:R-:W1:Y:S01]  /*04e0*/  LDC R6, c[0x0][0x398] ;  /* 0x0000e600ff067b82 */ /* 0x000e620000000800 */
[----:B------:R-:W-:Y:S02]  /*04f0*/  NOP ;  /* 0x0000000000007918 */ /* 0x000fe40000000000 */
[----:B------:R2:W-:Y:S01]  /*0500*/  @!P3 STS [UR8+0x20], R5 ;  /* 0x00002005ff00b988 */ /* 0x0005e20008000808 */
[----:B---3-5:R-:W-:-:S04]  /*0510*/  UIMAD UR4, UR4, UR6, UR15 ;  /* 0x00000006040472a4 */ /* 0x028fc8000f8e020f */
[----:B------:R-:W-:-:S04]  /*0520*/  UIMAD UR4, UR4, UR5, UR7 ;  /* 0x00000005040472a4 */ /* 0x000fc8000f8e0207 */
[----:B------:R-:W-:-:S04]  /*0530*/  UIMAD UR4, UR4, 0x180, URZ ;  /* 0x00000180040478a4 */ /* 0x000fc8000f8e02ff */
[----:B----4-:R-:W-:Y:S01]  /*0540*/  UIADD3 UR24, UP0, UPT, UR4, UR20, URZ ;  /* 0x0000001404187290 */ /* 0x010fe2000ff1e0ff */
[----:B-1----:R-:W-:-:S03]  /*0550*/  VIADD R6, R6, 0xffffffff ;  /* 0xffffffff06067836 */ /* 0x002fc60000000000 */
[----:B------:R-:W-:Y:S01]  /*0560*/  ULEA.HI.X.SX32 UR25, UR4, UR21, 0x1, UP0 ;  /* 0x0000001504197291 */ /* 0x000fe200080f0eff */
[----:B--2---:R-:W-:Y:S11]  /*0570*/  @P3 BRA `(.L_x_7) ;  /* 0x0000000000183947 */ /* 0x004ff60003800000 */
[----:B------:R-:W1:Y:S01]  /*0580*/  LDS R2, [UR8+0x8] ;  /* 0x00000808ff027984 */ /* 0x000e620008000800 */
[----:B------:R-:W2:Y:S01]  /*0590*/  LDC.64 R8, c[0x0][0x380] ;  /* 0x0000e000ff087b82 */ /* 0x000ea20000000a00 */
[----:B------:R-:W-:Y:S02]  /*05a0*/  IMAD.MOV.U32 R3, RZ, RZ, 0x70 ;  /* 0x00000070ff037424 */ /* 0x000fe400078e00ff */
[----:B--2---:R2:W-:Y:S03]  /*05b0*/  STS.64 [UR8], R8 ;  /* 0x00000008ff007988 */ /* 0x0045e60008000a08 */
[----:B-1----:R-:W-:-:S05]  /*05c0*/  LOP3.LUT R2, R2, 0x10, R3, 0xd8, !PT ;  /* 0x0000001002027812 */ /* 0x002fca00078ed803 */
[----:B------:R2:W-:Y:S02]  /*05d0*/  STS [UR8+0x8], R2 ;  /* 0x00000802ff007988 */ /* 0x0005e40008000808 */
.L_x_7:
[----:B------:R-:W-:Y:S05]  /*05e0*/  BSYNC.RECONVERGENT B0 ;  /* 0x0000000000007941 */ /* 0x000fea0003800200 */
.L_x_6:
[----:B------:R-:W-:Y:S04]  /*05f0*/  BSSY.RECONVERGENT B0, `(.L_x_8) ;  /* 0x000000a000007945 */ /* 0x000fe80003800200 */
[----:B------:R-:W-:Y:S05]  /*0600*/  @P3 BRA `(.L_x_9) ;  /* 0x0000000000203947 */ /* 0x000fea0003800000 */
[----:B--2---:R-:W1:Y:S01]  /*0610*/  LDS R2, [UR8+0x34] ;  /* 0x00003408ff027984 */ /* 0x004e620008000800 */
[----:B------:R-:W-:Y:S02]  /*0620*/  IMAD.MOV.U32 R3, RZ, RZ, 0x1f000000 ;  /* 0x1f000000ff037424 */ /* 0x000fe400078e00ff */
[----:B------:R-:W-:Y:S01]  /*0630*/  @!P3 IMAD.MOV.U32 R7, RZ, RZ, 0x7f ;  /* 0x0000007fff07b424 */ /* 0x000fe200078e00ff */
[----:B------:R-:W2:Y:S02]  /*0640*/  @!P3 LDS R8, [UR8+0x38] ;  /* 0x00003808ff08b984 */ /* 0x000ea40008000800 */
[----:B-1----:R-:W-:Y:S02]  /*0650*/  LOP3.LUT R2, R2, 0xff000000, R3, 0xb8, !PT ;  /* 0xff00000002027812 */ /* 0x002fe400078eb803 */
[----:B--2---:R-:W-:-:S03]  /*0660*/  @!P3 LOP3.LUT R3, R8, 0xff, R7, 0xb8, !PT ;  /* 0x000000ff0803b812 */ /* 0x004fc600078eb807 */
[----:B------:R1:W-:Y:S04]  /*0670*/  STS [UR8+0x34], R2 ;  /* 0x00003402ff007988 */ /* 0x0003e80008000808 */
[----:B------:R1:W-:Y:S02]  /*0680*/  @!P3 STS [UR8+0x38], R3 ;  /* 0x00003803ff00b988 */ /* 0x0003e40008000808 */
.L_x_9:
[----:B------:R-:W-:Y:S05]  /*0690*/  BSYNC.RECONVERGENT B0 ;  /* 0x0000000000007941 */ /* 0x000fea0003800200 */
.L_x_8:
[----:B------:R-:W-:Y:S04]  /*06a0*/  BSSY.RECONVERGENT B0, `(.L_x_10) ;  /* 0x000000a000007945 */ /* 0x000fe80003800200 */
[----:B------:R-:W-:Y:S05]  /*06b0*/  @P3 BRA `(.L_x_11) ;  /* 0x0000000000203947 */ /* 0x000fea0003800000 */
[----:B-12---:R-:W1:Y:S01]  /*06c0*/  LDS R2, [UR8+0x1c] ;  /* 0x00001c08ff027984 */ /* 0x006e620008000800 */
[----:B------:R-:W2:Y:S03]  /*06d0*/  LDC.64 R8, c[0x0][0x3a8] ;  /* 0x0000ea00ff087b82 */ /* 0x000ea60000000a00 */
[----:B------:R3:W-:Y:S01]  /*06e0*/  STS [UR8+0x24], R6 ;  /* 0x00002406ff007988 */ /* 0x0007e20008000808 */
[--C-:B--2---:R-:W-:Y:S02]  /*06f0*/  SHF.R.U32.HI R7, RZ, 0x4, R9.reuse ;  /* 0x00000004ff077819 */ /* 0x104fe40000011609 */
[----:B------:R-:W-:-:S05]  /*0700*/  SHF.R.U64 R3, R8, 0x4, R9 ;  /* 0x0000000408037819 */ /* 0x000fca0000001209 */
[----:B------:R3:W-:Y:S01]  /*0710*/  STS [UR8+0xc], R3 ;  /* 0x00000c03ff007988 */ /* 0x0007e20008000808 */
[----:B-1----:R-:W-:-:S05]  /*0720*/  LOP3.LUT R2, R2, 0xf, R7, 0xb8, !PT ;  /* 0x0000000f02027812 */ /* 0x002fca00078eb807 */
[----:B------:R3:W-:Y:S02]  /*0730*/  STS [UR8+0x1c], R2 ;  /* 0x00001c02ff007988 */ /* 0x0007e40008000808 */
.L_x_11:
[----:B------:R-:W-:Y:S05]  /*0740*/  BSYNC.RECONVERGENT B0 ;  /* 0x0000000000007941 */ /* 0x000fea0003800200 */
.L_x_10:
[----:B------:R-:W-:Y:S04]  /*0750*/  BSSY.RECONVERGENT B1, `(.L_x_12) ;  /* 0x000001d000017945 */ /* 0x000fe80003800200 */
[----:B------:R-:W-:Y:S04]  /*0760*/  BSSY.RELIABLE B0, `(.L_x_13) ;  /* 0x0000018000007945 */ /* 0x000fe80003800100 */
[----:B------:R-:W-:Y:S05]  /*0770*/  @P3 BRA `(.L_x_14) ;  /* 0x00000000001c3947 */ /* 0x000fea0003800000 */
[----:B-123--:R-:W1:Y:S02]  /*0780*/  LDS R2, [UR8+0x34] ;  /* 0x00003408ff027984 */ /* 0x00ee640008000800 */
[----:B-1----:R-:W-:-:S05]  /*0790*/  LOP3.LUT R2, R2, 0x7, RZ, 0xb8, !PT ;  /* 0x0000000702027812 */ /* 0x002fca00078eb8ff */
[----:B------:R1:W-:Y:S01]  /*07a0*/  STS [UR8+0x34], R2 ;  /* 0x00003402ff007988 */ /* 0x0003e20008000808 */
[----:B------:R-:W-:Y:S05]  /*07b0*/  @P3 BRA `(.L_x_15) ;  /* 0x00000000001c3947 */ /* 0x000fea0003800000 */
[----:B-1----:R-:W1:Y:S02]  /*07c0*/  LDS R2, [UR8+0x34] ;  /* 0x00003408ff027984 */ /* 0x002e640008000800 */
[----:B-1----:R-:W-:-:S05]  /*07d0*/  LOP3.LUT R2, R2, 0x38, RZ, 0xb8, !PT ;  /* 0x0000003802027812 */ /* 0x002fca00078eb8ff */
[----:B------:R4:W-:Y:S02]  /*07e0*/  STS [UR8+0x34], R2 ;  /* 0x00003402ff007988 */ /* 0x0009e40008000808 */
.L_x_14:
[----:B------:R-:W-:Y:S05]  /*07f0*/  @P3 BRA `(.L_x_16) ;  /* 0x00000000001c3947 */ /* 0x000fea0003800000 */
[----:B-1234-:R-:W1:Y:S02]  /*0800*/  LDS R2, [UR8+0x8] ;  /* 0x00000808ff027984 */ /* 0x01ee640008000800 */
[----:B-1----:R-:W-:-:S05]  /*0810*/  LOP3.LUT R2, R2, 0x780, RZ, 0xb8, !PT ;  /* 0x0000078002027812 */ /* 0x002fca00078eb8ff */
[----:B------:R2:W-:Y:S02]  /*0820*/  STS [UR8+0x8], R2 ;  /* 0x00000802ff007988 */ /* 0x0005e40008000808 */
.L_x_15:
[----:B------:R-:W-:Y:S05]  /*0830*/  @P3 BRA `(.L_x_17) ;  /* 0x0000000000283947 */ /* 0x000fea0003800000 */
[----:B-12---:R-:W1:Y:S02]  /*0840*/  LDS R2, [UR8+0x8] ;  /* 0x00000808ff027984 */ /* 0x006e640008000800 */
[----:B-1----:R-:W-:-:S05]  /*0850*/  LOP3.LUT R2, R2, 0x1800, RZ, 0xb8, !PT ;  /* 0x0000180002027812 */ /* 0x002fca00078eb8ff */
[----:B------:R5:W-:Y:S02]  /*0860*/  STS [UR8+0x8], R2 ;  /* 0x00000802ff007988 */ /* 0x000be40008000808 */
.L_x_16:
[----:B------:R-:W-:Y:S05]  /*0870*/  @P3 BREAK.RELIABLE B0 ;  /* 0x0000000000003942 */ /* 0x000fea0003800100 */
[----:B------:R-:W-:Y:S05]  /*0880*/  @P3 BRA `(.L_x_18) ;  /* 0x0000000000243947 */ /* 0x000fea0003800000 */
[----:B-1-3--:R-:W1:Y:S01]  /*0890*/  LDS R3, [UR8+0x8] ;  /* 0x00000808ff037984 */ /* 0x00ae620008000800 */
[----:B--2-45:R-:W-:-:S05]  /*08a0*/  IMAD.MOV.U32 R2, RZ, RZ, 0x6000 ;  /* 0x00006000ff027424 */ /* 0x034fca00078e00ff */
[----:B-1----:R-:W-:-:S04]  /*08b0*/  LOP3.LUT R2, R3, 0x2000, R2, 0xd8, !PT ;  /* 0x0000200003027812 */ /* 0x002fc800078ed802 */
[----:B------:R-:W-:-:S05]  /*08c0*/  LOP3.LUT R2, R2, 0x400000, RZ, 0xb8, !PT ;  /* 0x0040000002027812 */ /* 0x000fca00078eb8ff */
[----:B------:R3:W-:Y:S02]  /*08d0*/  STS [UR8+0x8], R2 ;  /* 0x00000802ff007988 */ /* 0x0007e40008000808 */
.L_x_17:
[----:B------:R-:W-:Y:S05]  /*08e0*/  BSYNC.RELIABLE B0 ;  /* 0x0000000000007941 */ /* 0x000fea0003800100 */
.L_x_13:
[----:B-123--:R-:W1:Y:S02]  /*08f0*/  @!P3 LDS R2, [UR8+0x8] ;  /* 0x00000808ff02b984 */ /* 0x00ee640008000800 */
[----:B-1----:R-:W-:-:S05]  /*0900*/  @!P3 LOP3.LUT R2, R2, 0x8000, RZ, 0xb8, !PT ;  /* 0x000080000202b812 */ /* 0x002fca00078eb8ff */
[----:B------:R1:W-:Y:S02]  /*0910*/  @!P3 STS [UR8+0x8], R2 ;  /* 0x00000802ff00b988 */ /* 0x0003e40008000808 */
.L_x_18:
[----:B------:R-:W-:Y:S05]  /*0920*/  BSYNC.RECONVERGENT B1 ;  /* 0x0000000000017941 */ /* 0x000fea0003800200 */
.L_x_12:
[----:B------:R-:W-:Y:S05]  /*0930*/  WARPSYNC.ALL ;  /* 0x0000000000007948 */ /* 0x000fea0003800000 */
[----:B------:R-:W-:Y:S01]  /*0940*/  NOP ;  /* 0x0000000000007918 */ /* 0x000fe20000000000 */
[----:B------:R-:W-:Y:S05]  /*0950*/  @P0 BRA `(.L_x_19) ;  /* 0x0000000000300947 */ /* 0x000fea0003800000 */
[----:B-12345:R-:W1:Y:S01]  /*0960*/  S2R R2, SR_LANEID ;  /* 0x0000000000027919 */ /* 0x03ee620000000000 */
[----:B------:R-:W-:Y:S05]  /*0970*/  WARPSYNC.ALL ;  /* 0x0000000000007948 */ /* 0x000fea0003800000 */
[----:B------:R-:W-:Y:S01]  /*0980*/  NOP ;  /* 0x0000000000007918 */ /* 0x000fe20000000000 */
[----:B-1----:R-:W-:-:S05]  /*0990*/  IMAD.SHL.U32 R7, R2, 0x4, RZ ;  /* 0x0000000402077824 */ /* 0x002fca00078e00ff */
[----:B------:R-:W1:Y:S01]  /*09a0*/  LDS R9, [R7+UR8] ;  /* 0x0000000807097984 */ /* 0x000e620008000800 */
[----:B------:R-:W-:-:S05]  /*09b0*/  IADD3 R2, P1, PT, R7, UR24, RZ ;  /* 0x0000001807027c10 */ /* 0x000fca000ff3e0ff */
[----:B------:R-:W-:-:S05]  /*09c0*/  IMAD.X R3, RZ, RZ, UR25, P1 ;  /* 0x00000019ff037e24 */ /* 0x000fca00088e06ff */
[----:B-1----:R1:W2:Y:S01]  /*09d0*/  ATOMG.E.EXCH.STRONG.GPU PT, RZ, [R2], R9 ;  /* 0x0000000902ff73a8 */ /* 0x0022a200041ee100 */
[----:B------:R-:W-:-:S04]  /*09e0*/  DEPBAR {5,4,3,2,1,0} ;  /* 0x0000003f0000791a */ /* 0x000fc80000000000 */
[----:B------:R-:W3:Y:S02]  /*09f0*/  CCTL.E.C.LDCU.IV.DEEP [UR24] ;  /* 0x0000000018007540 */ /* 0x000ee40009c08000 */
[----:B---3--:R1:W-:Y:S01]  /*0a00*/  UTMACCTL.IV [UR24] ;  /* 0x00000000180079b9 */ /* 0x0083e20008000000 */
[----:B------:R-:W-:Y:S01]  /*0a10*/  NOP ;  /* 0x0000000000007918 */ /* 0x000fe20000000000 */
.L_x_19:
[----:B------:R-:W-:Y:S05]  /*0a20*/  @P0 BRA `(.L_x_20) ;  /* 0x00000000000c0947 */ /* 0x000fea0003800000 */
[----:B------:R0:W-:Y:S01]  /*0a30*/  UTMACMDFLUSH ;  /* 0x00000000000079b7 */ /* 0x0001e20000000000 */
[----:B------:R-:W-:Y:S05]  /*0a40*/  @P0 BRA `(.L_x_20) ;  /* 0x0000000000040947 */ /* 0x000fea0003800000 */
[----:B------:R-:W-:-:S04]  /*0a50*/  DEPBAR.LE SB0, 0x0 ;  /* 0x000080000000791a */ /* 0x000fc80000000000 */
.L_x_20:
[----:B------:R-:W-:Y:S05]  /*0a60*/  WARPSYNC.ALL ;  /* 0x0000000000007948 */ /* 0x000fea0003800000 */
[----:B------:R-:W-:Y:S01]  /*0a70*/  NOP ;  /* 0x0000000000007918 */ /* 0x000fe20000000000 */
[----:B--2---:R-:W-:Y:S06]  /*0a80*/  BAR.SYNC.DEFER_BLOCKING 0x0 ;  /* 0x0000000000007b1d */ /* 0x004fec0000010000 */
[----:B------:R-:W-:Y:S02]  /*0a90*/  BSSY.RECONVERGENT B1, `(.L_x_21) ;  /* 0x000000b000017945 */ /* 0x000fe40003800200 */
[----:B------:R-:W-:Y:S06]  /*0aa0*/  BAR.SYNC.DEFER_BLOCKING 0x0 ;  /* 0x0000000000007b1d */ /* 0x000fec0000010000 */
[----:B------:R2:W-:Y:S01]  /*0ab0*/  @!P0 STS [R4], RZ ;  /* 0x000000ff04008388 */ /* 0x0005e20000000800 */
[----:B------:R-:W-:Y:S01]  /*0ac0*/  NOP ;  /* 0x0000000000007918 */ /* 0x000fe20000000000 */
[----:B------:R-:W-:Y:S05]  /*0ad0*/  @P3 BRA `(.L_x_22) ;  /* 0x0000000000183947 */ /* 0x000fea0003800000 */
[----:B-1-345:R-:W1:Y:S01]  /*0ae0*/  LDS R2, [UR8+0x8] ;  /* 0x00000808ff027984 */ /* 0x03ae620008000800 */
[----:B------:R-:W3:Y:S01]  /*0af0*/  LDC.64 R8, c[0x0][0x388] ;  /* 0x0000e200ff087b82 */ /* 0x000ee20000000a00 */
[----:B------:R-:W-:Y:S02]  /*0b00*/  IMAD.MOV.U32 R3, RZ, RZ, 0x70 ;  /* 0x00000070ff037424 */ /* 0x000fe400078e00ff */
[----:B---3--:R3:W-:Y:S03]  /*0b10*/  STS.64 [UR8], R8 ;  /* 0x00000008ff007988 */ /* 0x0087e60008000a08 */
[----:B-1----:R-:W-:-:S05]  /*0b20*/  LOP3.LUT R2, R2, 0x10, R3, 0xd8, !PT ;  /* 0x0000001002027812 */ /* 0x002fca00078ed803 */
[----:B------:R3:W-:Y:S02]  /*0b30*/  STS [UR8+0x8], R2 ;  /* 0x00000802ff007988 */ /* 0x0007e40008000808 */
.L_x_22:
[----:B-1----:R-:W-:Y:S05]  /*0b40*/  BSYNC.RECONVERGENT B1 ;  /* 0x0000000000017941 */ /* 0x002fea0003800200 */
.L_x_21:
[----:B------:R-:W-:Y:S04]  /*0b50*/  BSSY.RECONVERGENT B2, `(.L_x_23) ;  /* 0x000000f000027945 */ /* 0x000fe80003800200 */
[----:B------:R-:W-:Y:S04]  /*0b60*/  BSSY.RELIABLE B1, `(.L_x_24) ;  /* 0x000000c000017945 */ /* 0x000fe80003800100 */
[----:B------:R-:W-:Y:S05]  /*0b70*/  @P3 BRA `(.L_x_25) ;  /* 0x0000000000283947 */ /* 0x000fea0003800000 */
[----:B---345:R-:W1:Y:S01]  /*0b80*/  LDS R2, [UR8+0x34] ;  /* 0x00003408ff027984 */ /* 0x038e620008000800 */
[----:B------:R-:W-:Y:S01]  /*0b90*/  IMAD.MOV.U32 R3, RZ, RZ, 0x1f000000 ;  /* 0x1f000000ff037424 */ /* 0x000fe200078e00ff */
[----:B------:R-:W-:Y:S05]  /*0ba0*/  @P3 BREAK.RELIABLE B1 ;  /* 0x0000000000013942 */ /* 0x000fea0003800100 */
[----:B-1----:R-:W-:-:S05]  /*0bb0*/  LOP3.LUT R2, R2, 0xff000000, R3, 0xb8, !PT ;  /* 0xff00000002027812 */ /* 0x002fca00078eb803 */
[----:B------:R1:W-:Y:S01]  /*0bc0*/  STS [UR8+0x34], R2 ;  /* 0x00003402ff007988 */ /* 0x0003e20008000808 */
[----:B------:R-:W-:Y:S05]  /*0bd0*/  @P3 BRA `(.L_x_26) ;  /* 0x0000000000183947 */ /* 0x000fea0003800000 */
[----:B-1----:R-:W1:Y:S01]  /*0be0*/  LDS R2, [UR8+0x38] ;  /* 0x00003808ff027984 */ /* 0x002e620008000800 */
[----:B------:R-:W-:-:S05]  /*0bf0*/  IMAD.MOV.U32 R3, RZ, RZ, 0xff ;  /* 0x000000ffff037424 */ /* 0x000fca00078e00ff */
[----:B-1----:R-:W-:-:S05]  /*0c00*/  LOP3.LUT R2, R2, 0xff, R3, 0xb8, !PT ;  /* 0x000000ff02027812 */ /* 0x002fca00078eb803 */
[----:B------:R1:W-:Y:S02]  /*0c10*/  STS [UR8+0x38], R2 ;  /* 0x00003802ff007988 */ /* 0x0003e40008000808 */
.L_x_25:
[----:B------:R-:W-:Y:S05]  /*0c20*/  BSYNC.RELIABLE B1 ;  /* 0x0000000000017941 */ /* 0x000fea0003800100 */
.L_x_24:
[----:B------:R1:W-:Y:S02]  /*0c30*/  @!P3 STS [UR8+0x20], R5 ;  /* 0x00002005ff00b988 */ /* 0x0003e40008000808 */
.L_x_26:
[----:B------:R-:W-:Y:S05]  /*0c40*/  BSYNC.RECONVERGENT B2 ;  /* 0x0000000000027941 */ /* 0x000fea0003800200 */
.L_x_23:
[----:B------:R-:W-:Y:S05]  /*0c50*/  WARPSYNC.ALL ;  /* 0x0000000000007948 */ /* 0x000fea0003800000 */
[----:B------:R-:W-:Y:S01]  /*0c60*/  NOP ;  /* 0x0000000000007918 */ /* 0x000fe20000000000 */
[----:B-1----:R-:W1:Y:S01]  /*0c70*/  LDC R5, c[0x0][0x39c] ;  /* 0x0000e700ff057b82 */ /* 0x002e620000000800 */
[----:B------:R-:W-:Y:S01]  /*0c80*/  BSSY.RECONVERGENT B2, `(.L_x_27) ;  /* 0x000000b000027945 */ /* 0x000fe20003800200 */
[----:B-1----:R-:W-:-:S03]  /*0c90*/  VIADD R5, R5, 0xffffffff ;  /* 0xffffffff05057836 */ /* 0x002fc60000000000 */
[----:B------:R-:W-:Y:S05]  /*0ca0*/  @P3 BRA `(.L_x_28) ;  /* 0x0000000000203947 */ /* 0x000fea0003800000 */
[----:B---345:R-:W1:Y:S01]  /*0cb0*/  LDS R2, [UR8+0x1c] ;  /* 0x00001c08ff027984 */ /* 0x038e620008000800 */
[----:B------:R-:W3:Y:S03]  /*0cc0*/  LDC.64 R8, c[0x0][0x3b0] ;  /* 0x0000ec00ff087b82 */ /* 0x000ee60000000a00 */
[----:B------:R4:W-:Y:S01]  /*0cd0*/  STS [UR8+0x24], R5 ;  /* 0x00002405ff007988 */ /* 0x0009e20008000808 */
[--C-:B---3--:R-:W-:Y:S02]  /*0ce0*/  SHF.R.U32.HI R7, RZ, 0x4, R9.reuse ;  /* 0x00000004ff077819 */ /* 0x108fe40000011609 */
[----:B------:R-:W-:-:S05]  /*0cf0*/  SHF.R.U64 R3, R8, 0x4, R9 ;  /* 0x0000000408037819 */ /* 0x000fca0000001209 */
[----:B------:R4:W-:Y:S01]  /*0d00*/  STS [UR8+0xc], R3 ;  /* 0x00000c03ff007988 */ /* 0x0009e20008000808 */
[----:B-1----:R-:W-:-:S05]  /*0d10*/  LOP3.LUT R2, R2, 0xf, R7, 0xb8, !PT ;  /* 0x0000000f02027812 */ /* 0x002fca00078eb807 */
[----:B------:R4:W-:Y:S02]  /*0d20*/  STS [UR8+0x1c], R2 ;  /* 0x00001c02ff007988 */ /* 0x0009e40008000808 */
.L_x_28:
[----:B------:R-:W-:Y:S05]  /*0d30*/  BSYNC.RECONVERGENT B2 ;  /* 0x0000000000027941 */ /* 0x000fea0003800200 */
.L_x_27:
[----:B------:R-:W-:Y:S04]  /*0d40*/  BSSY.RECONVERGENT B3, `(.L_x_29) ;  /* 0x000001d000037945 */ /* 0x000fe80003800200 */
[----:B------:R-:W-:Y:S04]  /*0d50*/  BSSY.RELIABLE B2, `(.L_x_30) ;  /* 0x0000018000027945 */ /* 0x000fe80003800100 */
[----:B------:R-:W-:Y:S05]  /*0d60*/  @P3 BRA `(.L_x_31) ;  /* 0x00000000001c3947 */ /* 0x000fea0003800000 */
[----:B---345:R-:W1:Y:S02]  /*0d70*/  LDS R2, [UR8+0x34] ;  /* 0x00003408ff027984 */ /* 0x038e640008000800 */
[----:B-1----:R-:W-:-:S05]  /*0d80*/  LOP3.LUT R2, R2, 0x7, RZ, 0xb8, !PT ;  /* 0x0000000702027812 */ /* 0x002fca00078eb8ff */
[----:B------:R1:W-:Y:S01]  /*0d90*/  STS [UR8+0x34], R2 ;  /* 0x00003402ff007988 */ /* 0x0003e20008000808 */
[----:B------:R-:W-:Y:S05]  /*0da0*/  @P3 BRA `(.L_x_32) ;  /* 0x00000000001c3947 */ /* 0x000fea0003800000 */
[----:B-1----:R-:W1:Y:S02]  /*0db0*/  LDS R2, [UR8+0x34] ;  /* 0x00003408ff027984 */ /* 0x002e640008000800 */
[----:B-1----:R-:W-:-:S05]  /*0dc0*/  LOP3.LUT R2, R2, 0x38, RZ, 0xb8, !PT ;  /* 0x0000003802027812 */ /* 0x002fca00078eb8ff */
[----:B------:R1:W-:Y:S02]  /*0dd0*/  STS [UR8+0x34], R2 ;  /* 0x00003402ff007988 */ /* 0x0003e40008000808 */
.L_x_31:
[----:B------:R-:W-:Y:S05]  /*0de0*/  @P3 BRA `(.L_x_33) ;  /* 0x00000000001c3947 */ /* 0x000fea0003800000 */
[----:B-1-345:R-:W1:Y:S02]  /*0df0*/  LDS R2, [UR8+0x8] ;  /* 0x00000808ff027984 */ /* 0x03ae640008000800 */
[----:B-1----:R-:W-:-:S05]  /*0e00*/  LOP3.LUT R2, R2, 0x780, RZ, 0xb8, !PT ;  /* 0x0000078002027812 */ /* 0x002fca00078eb8ff */
[----:B------:R3:W-:Y:S02]  /*0e10*/  STS [UR8+0x8], R2 ;  /* 0x00000802ff007988 */ /* 0x0007e40008000808 */
.L_x_32:
[----:B------:R-:W-:Y:S05]  /*0e20*/  @P3 BRA `(.L_x_34) ;  /* 0x0000000000283947 */ /* 0x000fea0003800000 */
[----:B-1-3--:R-:W1:Y:S02]  /*0e30*/  LDS R2, [UR8+0x8] ;  /* 0x00000808ff027984 */ /* 0x00ae640008000800 */
[----:B-1----:R-:W-:-:S05]  /*0e40*/  LOP3.LUT R2, R2, 0x1800, RZ, 0xb8, !PT ;  /* 0x0000180002027812 */ /* 0x002fca00078eb8ff */
[----:B------:R1:W-:Y:S02]  /*0e50*/  STS [UR8+0x8], R2 ;  /* 0x00000802ff007988 */ /* 0x0003e40008000808 */
.L_x_33:
[----:B------:R-:W-:Y:S05]  /*0e60*/  @P3 BREAK.RELIABLE B2 ;  /* 0x0000000000023942 */ /* 0x000fea0003800100 */
[----:B------:R-:W-:Y:S05]  /*0e70*/  @P3 BRA `(.L_x_35) ;  /* 0x0000000000243947 */ /* 0x000fea0003800000 */
[----:B-1-345:R-:W1:Y:S01]  /*0e80*/  LDS R2, [UR8+0x8] ;  /* 0x00000808ff027984 */ /* 0x03ae620008000800 */
[----:B------:R-:W-:-:S05]  /*0e90*/  IMAD.MOV.U32 R3, RZ, RZ, 0x6000 ;  /* 0x00006000ff037424 */ /* 0x000fca00078e00ff */
[----:B-1----:R-:W-:-:S04]  /*0ea0*/  LOP3.LUT R2, R2, 0x2000, R3, 0xd8, !PT ;  /* 0x0000200002027812 */ /* 0x002fc800078ed803 */
[----:B------:R-:W-:-:S05]  /*0eb0*/  LOP3.LUT R2, R2, 0x400000, RZ, 0xb8, !PT ;  /* 0x0040000002027812 */ /* 0x000fca00078eb8ff */
[----:B------:R4:W-:Y:S02]  /*0ec0*/  STS [UR8+0x8], R2 ;  /* 0x00000802ff007988 */ /* 0x0009e40008000808 */
.L_x_34:
[----:B------:R-:W-:Y:S05]  /*0ed0*/  BSYNC.RELIABLE B2 ;  /* 0x0000000000027941 */ /* 0x000fea0003800100 */
.L_x_30:
[----:B-1-34-:R-:W1:Y:S02]  /*0ee0*/  @!P3 LDS R2, [UR8+0x8] ;  /* 0x00000808ff02b984 */ /* 0x01ae640008000800 */
[----:B-1----:R-:W-:-:S05]  /*0ef0*/  @!P3 LOP3.LUT R2, R2, 0x8000, RZ, 0xb8, !PT ;  /* 0x000080000202b812 */ /* 0x002fca00078eb8ff */
[----:B------:R1:W-:Y:S02]  /*0f00*/  @!P3 STS [UR8+0x8], R2 ;  /* 0x00000802ff00b988 */ /* 0x0003e40008000808 */
.L_x_35:
[----:B------:R-:W-:Y:S05]  /*0f10*/  BSYNC.RECONVERGENT B3 ;  /* 0x0000000000037941 */ /* 0x000fea0003800200 */
.L_x_29:
[----:B------:R-:W-:Y:S05]  /*0f20*/  WARPSYNC.ALL ;  /* 0x0000000000007948 */ /* 0x000fea0003800000 */
[----:B------:R-:W-:Y:S01]  /*0f30*/  NOP ;  /* 0x0000000000007918 */ /* 0x000fe20000000000 */
[----:B------:R-:W-:-:S04]  /*0f40*/  UIADD3 UR5, UPT, UPT, UR4, 0x80, URZ ;  /* 0x0000008004057890 */ /* 0x000fc8000fffe0ff */
[----:B------:R-:W-:-:S04]  /*0f50*/  UIADD3 UR26, UP0, UPT, UR5, UR20, URZ ;  /* 0x00000014051a7290 */ /* 0x000fc8000ff1e0ff */
[----:B------:R-:W-:Y:S01]  /*0f60*/  ULEA.HI.X.SX32 UR27, UR5, UR21, 0x1, UP0 ;  /* 0x00000015051b7291 */ /* 0x000fe200080f0eff */
[----:B------:R-:W-:Y:S11]  /*0f70*/  @P0 BRA `(.L_x_36) ;  /* 0x0000000000300947 */ /* 0x000ff60003800000 */
[----:B-1-345:R-:W1:Y:S01]  /*0f80*/  S2R R2, SR_LANEID ;  /* 0x0000000000027919 */ /* 0x03ae620000000000 */
[----:B------:R-:W-:Y:S05]  /*0f90*/  WARPSYNC.ALL ;  /* 0x0000000000007948 */ /* 0x000fea0003800000 */
[----:B------:R-:W-:Y:S01]  /*0fa0*/  NOP ;  /* 0x0000000000007918 */ /* 0x000fe20000000000 */
[----:B-1----:R-:W-:-:S05]  /*0fb0*/  IMAD.SHL.U32 R8, R2, 0x4, RZ ;  /* 0x0000000402087824 */ /* 0x002fca00078e00ff */
[----:B------:R-:W1:Y:S01]  /*0fc0*/  LDS R7, [R8+UR8] ;  /* 0x0000000808077984 */ /* 0x000e620008000800 */
[----:B------:R-:W-:-:S05]  /*0fd0*/  IADD3 R2, P1, PT, R8, UR26, RZ ;  /* 0x0000001a08027c10 */ /* 0x000fca000ff3e0ff */
[----:B------:R-:W-:-:S05]  /*0fe0*/  IMAD.X R3, RZ, RZ, UR27, P1 ;  /* 0x0000001bff037e24 */ /* 0x000fca00088e06ff */
[----:B-1----:R1:W3:Y:S01]  /*0ff0*/  ATOMG.E.EXCH.STRONG.GPU PT, RZ, [R2], R7 ;  /* 0x0000000702ff73a8 */ /* 0x0022e200041ee100 */
[----:B------:R-:W-:-:S04]  /*1000*/  DEPBAR {5,4,3,2,1,0} ;  /* 0x0000003f0000791a */ /* 0x000fc80000000000 */
[----:B------:R-:W4:Y:S02]  /*1010*/  CCTL.E.C.LDCU.IV.DEEP [UR26] ;  /* 0x000000001a007540 */ /* 0x000f240009c08000 */
[----:B----4-:R1:W-:Y:S01]  /*1020*/  UTMACCTL.IV [UR26] ;  /* 0x000000001a0079b9 */ /* 0x0103e20008000000 */
[----:B------:R-:W-:Y:S01]  /*1030*/  NOP ;  /* 0x0000000000007918 */ /* 0x000fe20000000000 */
.L_x_36:
[----:B------:R-:W-:Y:S05]  /*1040*/  @P0 BRA `(.L_x_37) ;  /* 0x00000000000c0947 */ /* 0x000fea0003800000 */
[----:B------:R0:W-:Y:S01]  /*1050*/  UTMACMDFLUSH ;  /* 0x00000000000079b7 */ /* 0x0001e20000000000 */
[----:B------:R-:W-:Y:S05]  /*1060*/  @P0 BRA `(.L_x_37) ;  /* 0x0000000000040947 */ /* 0x000fea0003800000 */
[----:B------:R-:W-:-:S04]  /*1070*/  DEPBAR.LE SB0, 0x0 ;  /* 0x000080000000791a */ /* 0x000fc80000000000 */
.L_x_37:
[----:B------:R-:W-:Y:S05]  /*1080*/  WARPSYNC.ALL ;  /* 0x0000000000007948 */ /* 0x000fea0003800000 */
[----:B------:R-:W-:Y:S01]  /*1090*/  NOP ;  /* 0x0000000000007918 */ /* 0x000fe20000000000 */
[----:B---3--:R-:W-:Y:S06]  /*10a0*/  BAR.SYNC.DEFER_BLOCKING 0x0 ;  /* 0x0000000000007b1d */ /* 0x008fec0000010000 */
[----:B------:R-:W-:Y:S02]  /*10b0*/  BSSY.RECONVERGENT B3, `(.L_x_38) ;  /* 0x000000b000037945 */ /* 0x000fe40003800200 */
[----:B------:R-:W-:Y:S06]  /*10c0*/  BAR.SYNC.DEFER_BLOCKING 0x0 ;  /* 0x0000000000007b1d */ /* 0x000fec0000010000 */
[----:B------:R3:W-:Y:S01]  /*10d0*/  @!P0 STS [R4], RZ ;  /* 0x000000ff04008388 */ /* 0x0007e20000000800 */
[----:B------:R-:W-:Y:S01]  /*10e0*/  NOP ;  /* 0x0000000000007918 */ /* 0x000fe20000000000 */
[----:B------:R-:W-:Y:S05]  /*10f0*/  @P3 BRA `(.L_x_39) ;  /* 0x0000000000183947 */ /* 0x000fea0003800000 */
[----:B-1--45:R-:W1:Y:S01]  /*1100*/  LDS R2, [UR8+0x8] ;  /* 0x00000808ff027984 */ /* 0x032e620008000800 */
[----:B------:R-:W4:Y:S01]  /*1110*/  LDC.64 R8, c[0x0][0x390] ;  /* 0x0000e400ff087b82 */ /* 0x000f220000000a00 */
[----:B------:R-:W-:Y:S02]  /*1120*/  IMAD.MOV.U32 R3, RZ, RZ, 0x70 ;  /* 0x00000070ff037424 */ /* 0x000fe400078e00ff */
[----:B----4-:R4:W-:Y:S03]  /*1130*/  STS.64 [UR8], R8 ;  /* 0x00000008ff007988 */ /* 0x0109e60008000a08 */
[----:B-1----:R-:W-:-:S05]  /*1140*/  LOP3.LUT R2, R2, 0x10, R3, 0xd8, !PT ;  /* 0x0000001002027812 */ /* 0x002fca00078ed803 */
[----:B------:R4:W-:Y:S02]  /*1150*/  STS [UR8+0x8], R2 ;  /* 0x00000802ff007988 */ /* 0x0009e40008000808 */
.L_x_39:
[----:B-1----:R-:W-:Y:S05]  /*1160*/  BSYNC.RECONVERGENT B3 ;  /* 0x0000000000037941 */ /* 0x002fea0003800200 */
.L_x_38:
[----:B------:R-:W-:Y:S04]  /*1170*/  BSSY.RECONVERGENT B4, `(.L_x_40) ;  /* 0x0000033000047945 */ /* 0x000fe80003800200 */
[----:B------:R-:W-:Y:S04]  /*1180*/  BSSY.RELIABLE B3, `(.L_x_41) ;  /* 0x000002e000037945 */ /* 0x000fe80003800100 */
[----:B------:R-:W-:Y:S05]  /*1190*/  @P3 BRA `(.L_x_42) ;  /* 0x0000000000243947 */ /* 0x000fea0003800000 */
[----:B----45:R-:W1:Y:S01]  /*11a0*/  LDS R2, [UR8+0x34] ;  /* 0x00003408ff027984 */ /* 0x030e620008000800 */
[----:B------:R-:W-:-:S05]  /*11b0*/  IMAD.MOV.U32 R3, RZ, RZ, 0x7f000000 ;  /* 0x7f000000ff037424 */ /* 0x000fca00078e00ff */
[----:B-1----:R-:W-:-:S05]  /*11c0*/  LOP3.LUT R2, R2, 0xff000000, R3, 0xb8, !PT ;  /* 0xff00000002027812 */ /* 0x002fca00078eb803 */
[----:B------:R1:W-:Y:S01]  /*11d0*/  STS [UR8+0x34], R2 ;  /* 0x00003402ff007988 */ /* 0x0003e20008000808 */
[----:B------:R-:W-:Y:S05]  /*11e0*/  @P3 BRA `(.L_x_43) ;  /* 0x0000000000183947 */ /* 0x000fea0003800000 */
[----:B-1----:R-:W1:Y:S01]  /*11f0*/  LDS R2, [UR8+0x38] ;  /* 0x00003808ff027984 */ /* 0x002e620008000800 */
[----:B------:R-:W-:-:S05]  /*1200*/  IMAD.MOV.U32 R3, RZ, RZ, 0x7f ;  /* 0x0000007fff037424 */ /* 0x000fca00078e00ff */
[----:B-1----:R-:W-:-:S05]  /*1210*/  LOP3.LUT R2, R2, 0xff, R3, 0xb8, !PT ;  /* 0x000000ff02027812 */ /* 0x002fca00078eb803 */
[----:B------:R1:W-:Y:S02]  /*1220*/  STS [UR8+0x38], R2 ;  /* 0x00003802ff007988 */ /* 0x0003e40008000808 */
.L_x_42:
[----:B------:R-:W-:Y:S05]  /*1230*/  @P3 BRA `(.L_x_44) ;  /* 0x00000000000c3947 */ /* 0x000fea0003800000 */
[----:B------:R1:W-:Y:S02]  /*1240*/  STS [UR8+0x20], R5 ;  /* 0x00002005ff007988 */ /* 0x0003e40008000808 */
.L_x_43:
[----:B------:R-:W-:Y:S05]  /*1250*/  @P3 BRA `(.L_x_45) ;  /* 0x0000000000243947 */ /* 0x000fea0003800000 */
[----:B------:R1:W-:Y:S02]  /*1260*/  STS [UR8+0x24], R6 ;  /* 0x00002406ff007988 */ /* 0x0003e40008000808 */
.L_x_44:
[----:B------:R-:W-:Y:S05]  /*1270*/  @P3 BRA `(.L_x_46) ;  /* 0x00000000002c3947 */ /* 0x000fea0003800000 */
[----:B-1--45:R-:W1:Y:S01]  /*1280*/  LDS R2, [UR8+0x1c] ;  /* 0x00001c08ff027984 */ /* 0x032e620008000800 */
[----:B------:R-:W4:Y:S02]  /*1290*/  LDC.64 R6, c[0x0][0x3b8] ;  /* 0x0000ee00ff067b82 */ /* 0x000f240000000a00 */
[--C-:B----4-:R-:W-:Y:S02]  /*12a0*/  SHF.R.U32.HI R5, RZ, 0x4, R7.reuse ;  /* 0x00000004ff057819 */ /* 0x110fe40000011607 */
[----:B------:R-:W-:-:S05]  /*12b0*/  SHF.R.U64 R3, R6, 0x4, R7 ;  /* 0x0000000406037819 */ /* 0x000fca0000001207 */
[----:B------:R4:W-:Y:S01]  /*12c0*/  STS [UR8+0xc], R3 ;  /* 0x00000c03ff007988 */ /* 0x0009e20008000808 */
[----:B-1----:R-:W-:-:S05]  /*12d0*/  LOP3.LUT R2, R2, 0xf, R5, 0xb8, !PT ;  /* 0x0000000f02027812 */ /* 0x002fca00078eb805 */
[----:B------:R4:W-:Y:S02]  /*12e0*/  STS [UR8+0x1c], R2 ;  /* 0x00001c02ff007988 */ /* 0x0009e40008000808 */
.L_x_45:
[----:B------:R-:W-:Y:S05]  /*12f0*/  @P3 BRA `(.L_x_47) ;  /* 0x00000000001c3947 */ /* 0x000fea0003800000 */
[----:B-1--45:R-:W1:Y:S02]  /*1300*/  LDS R2, [UR8+0x34] ;  /* 0x00003408ff027984 */ /* 0x032e640008000800 */
[----:B-1----:R-:W-:-:S05]  /*1310*/  LOP3.LUT R2, R2, 0x7, RZ, 0xb8, !PT ;  /* 0x0000000702027812 */ /* 0x002fca00078eb8ff */
[----:B------:R1:W-:Y:S02]  /*1320*/  STS [UR8+0x34], R2 ;  /* 0x00003402ff007988 */ /* 0x0003e40008000808 */
.L_x_46:
[----:B------:R-:W-:Y:S05]  /*1330*/  @P3 BRA `(.L_x_48) ;  /* 0x00000000001c3947 */ /* 0x000fea0003800000 */
[----:B-1--45:R-:W1:Y:S02]  /*1340*/  LDS R2, [UR8+0x34] ;  /* 0x00003408ff027984 */ /* 0x032e640008000800 */
[----:B-1----:R-:W-:-:S05]  /*1350*/  LOP3.LUT R2, R2, 0x38, RZ, 0xb8, !PT ;  /* 0x0000003802027812 */ /* 0x002fca00078eb8ff */
[----:B------:R1:W-:Y:S02]  /*1360*/  STS [UR8+0x34], R2 ;  /* 0x00003402ff007988 */ /* 0x0003e40008000808 */
.L_x_47:
[----:B------:R-:W-:Y:S05]  /*1370*/  @P3 BRA `(.L_x_49) ;  /* 0x00000000001c3947 */ /* 0x000fea0003800000 */
[----:B-1--45:R-:W1:Y:S02]  /*1380*/  LDS R2, [UR8+0x8] ;  /* 0x00000808ff027984 */ /* 0x032e640008000800 */
[----:B-1----:R-:W-:-:S05]  /*1390*/  LOP3.LUT R2, R2, 0x780, RZ, 0xb8, !PT ;  /* 0x0000078002027812 */ /* 0x002fca00078eb8ff */
[----:B------:R1:W-:Y:S02]  /*13a0*/  STS [UR8+0x8], R2 ;  /* 0x00000802ff007988 */ /* 0x0003e40008000808 */
.L_x_48:
[----:B------:R-:W-:Y:S05]  /*13b0*/  @P3 BRA `(.L_x_50) ;  /* 0x0000000000283947 */ /* 0x000fea0003800000 */
[----:B-1--45:R-:W1:Y:S02]  /*13c0*/  LDS R2, [UR8+0x8] ;  /* 0x00000808ff027984 */ /* 0x032e640008000800 */
[----:B-1----:R-:W-:-:S05]  /*13d0*/  LOP3.LUT R2, R2, 0x1800, RZ, 0xb8, !PT ;  /* 0x0000180002027812 */ /* 0x002fca00078eb8ff */
[----:B------:R1:W-:Y:S02]  /*13e0*/  STS [UR8+0x8], R2 ;  /* 0x00000802ff007988 */ /* 0x0003e40008000808 */
.L_x_49:
[----:B------:R-:W-:Y:S05]  /*13f0*/  @P3 BREAK.RELIABLE B3 ;  /* 0x0000000000033942 */ /* 0x000fea0003800100 */
[----:B------:R-:W-:Y:S05]  /*1400*/  @P3 BRA `(.L_x_51) ;  /* 0x0000000000243947 */ /* 0x000fea0003800000 */
[----:B-1--45:R-:W1:Y:S01]  /*1410*/  LDS R2, [UR8+0x8] ;  /* 0x00000808ff027984 */ /* 0x032e620008000800 */
[----:B------:R-:W-:-:S05]  /*1420*/  IMAD.MOV.U32 R3, RZ, RZ, 0x6000 ;  /* 0x00006000ff037424 */ /* 0x000fca00078e00ff */
[----:B-1----:R-:W-:-:S04]  /*1430*/  LOP3.LUT R2, R2, 0x6000, R3, 0xd8, !PT ;  /* 0x0000600002027812 */ /* 0x002fc800078ed803 */
[----:B------:R-:W-:-:S05]  /*1440*/  LOP3.LUT R2, R2, 0x400000, RZ, 0xb8, !PT ;  /* 0x0040000002027812 */ /* 0x000fca00078eb8ff */
[----:B------:R1:W-:Y:S02]  /*1450*/  STS [UR8+0x8], R2 ;  /* 0x00000802ff007988 */ /* 0x0003e40008000808 */
.L_x_50:
[----:B------:R-:W-:Y:S05]  /*1460*/  BSYNC.RELIABLE B3 ;  /* 0x0000000000037941 */ /* 0x000fea0003800100 */
.L_x_41:
[----:B-1--45:R-:W1:Y:S02]  /*1470*/  @!P3 LDS R2, [UR8+0x8] ;  /* 0x00000808ff02b984 */ /* 0x032e640008000800 */
[----:B-1----:R-:W-:-:S05]  /*1480*/  @!P3 LOP3.LUT R2, R2, 0x8000, RZ, 0xb8, !PT ;  /* 0x000080000202b812 */ /* 0x002fca00078eb8ff */
[----:B------:R1:W-:Y:S02]  /*1490*/  @!P3 STS [UR8+0x8], R2 ;  /* 0x00000802ff00b988 */ /* 0x0003e40008000808 */
.L_x_51:
[----:B------:R-:W-:Y:S05]  /*14a0*/  BSYNC.RECONVERGENT B4 ;  /* 0x0000000000047941 */ /* 0x000fea0003800200 */
.L_x_40:
[----:B------:R-:W-:Y:S05]  /*14b0*/  WARPSYNC.ALL ;  /* 0x0000000000007948 */ /* 0x000fea0003800000 */
[----:B------:R-:W-:Y:S01]  /*14c0*/  NOP ;  /* 0x0000000000007918 */ /* 0x000fe20000000000 */
[----:B------:R-:W-:-:S04]  /*14d0*/  UIADD3 UR4, UPT, UPT, UR4, 0x100, URZ ;  /* 0x0000010004047890 */ /* 0x000fc8000fffe0ff */
[----:B------:R-:W-:-:S04]  /*14e0*/  UIADD3 UR20, UP0, UPT, UR4, UR20, URZ ;  /* 0x0000001404147290 */ /* 0x000fc8000ff1e0ff */
[----:B------:R-:W-:Y:S01]  /*14f0*/  ULEA.HI.X.SX32 UR21, UR4, UR21, 0x1, UP0 ;  /* 0x0000001504157291 */ /* 0x000fe200080f0eff */
[----:B------:R-:W-:Y:S11]  /*1500*/  @P0 BRA `(.L_x_52) ;  /* 0x0000000000300947 */ /* 0x000ff60003800000 */
[----:B-1--45:R-:W1:Y:S01]  /*1510*/  S2R R2, SR_LANEID ;  /* 0x0000000000027919 */ /* 0x032e620000000000 */
[----:B------:R-:W-:Y:S05]  /*1520*/  WARPSYNC.ALL ;  /* 0x0000000000007948 */ /* 0x000fea0003800000 */
[----:B------:R-:W-:Y:S01]  /*1530*/  NOP ;  /* 0x0000000000007918 */ /* 0x000fe20000000000 */
[----:B-123--:R-:W-:-:S05]  /*1540*/  IMAD.SHL.U32 R4, R2, 0x4, RZ ;  /* 0x0000000402047824 */ /* 0x00efca00078e00ff */
        /* <DEDUP_REMOVED lines=8> */
.L_x_52:
[----:B------:R-:W-:Y:S05]  /*15d0*/  @P0 BRA `(.L_x_53) ;  /* 0x00000000000c0947 */ /* 0x000fea0003800000 */
[----:B------:R0:W-:Y:S01]  /*15e0*/  UTMACMDFLUSH ;  /* 0x00000000000079b7 */ /* 0x0001e20000000000 */
[----:B------:R-:W-:Y:S05]  /*15f0*/  @P0 BRA `(.L_x_53) ;  /* 0x0000000000040947 */ /* 0x000fea0003800000 */
[----:B------:R-:W-:-:S04]  /*1600*/  DEPBAR.LE SB0, 0x0 ;  /* 0x000080000000791a */ /* 0x000fc80000000000 */
.L_x_53:
[----:B------:R-:W-:Y:S05]  /*1610*/  WARPSYNC.ALL ;  /* 0x0000000000007948 */ /* 0x000fea0003800000 */
[----:B------:R-:W-:Y:S01]  /*1620*/  NOP ;  /* 0x0000000000007918 */ /* 0x000fe20000000000 */
[----:B--2---:R-:W-:Y:S01]  /*1630*/  BAR.SYNC.DEFER_BLOCKING 0x0 ;  /* 0x0000000000007b1d */ /* 0x004fe20000010000 */
[----:B-1--45:R-:W-:Y:S01]  /*1640*/  SHF.R.U32.HI R2, RZ, 0x5, R0 ;  /* 0x00000005ff027819 */ /* 0x032fe20000011600 */
[----:B------:R-:W-:-:S03]  /*1650*/  USHF.L.U32 UR15, UR15, 0x8, URZ ;  /* 0x000000080f0f7899 */ /* 0x000fc600080006ff */
[----:B------:R-:W-:Y:S01]  /*1660*/  R2UR UR22, R2 ;  /* 0x00000000021672ca */ /* 0x000fe200000e0000 */
[----:B------:R-:W-:Y:S01]  /*1670*/  VOTEU.ALL UP0, P3 ;  /* 0x0000000000ff7886 */ /* 0x000fe20001800000 */
[----:B------:R-:W-:Y:S01]  /*1680*/  UMOV UR4, 0x1 ;  /* 0x0000000100047882 */ /* 0x000fe20000000000 */
[----:B------:R-:W-:Y:S01]  /*1690*/  VOTEU.ALL UP1, P3 ;  /* 0x0000000000ff7886 */ /* 0x000fe20001820000 */
[----:B------:R-:W-:Y:S02]  /*16a0*/  BSSY.RECONVERGENT B4, `(.L_x_54) ;  /* 0x0000018000047945 */ /* 0x000fe40003800200 */
[----:B------:R-:W-:-:S04]  /*16b0*/  @!UP0 UIADD3 UR10, UPT, UPT, -UR4, 0x100000, URZ ;  /* 0x00100000040a8890 */ /* 0x000fc8000fffe1ff */
[----:B------:R-:W-:Y:S02]  /*16c0*/  @!UP0 USHF.L.U32 UR11, UR10, 0xb, URZ ;  /* 0x0000000b0a0b8899 */ /* 0x000fe400080006ff */
[----:B------:R-:W-:Y:S02]  /*16d0*/  @!UP0 USHF.L.U32 UR10, UR10, 0x1, URZ ;  /* 0x000000010a0a8899 */ /* 0x000fe400080006ff */
[----:B------:R-:W-:-:S04]  /*16e0*/  @!UP0 UIADD3 UR4, UPT, UPT, -UR4, 0x100000, URZ ;  /* 0x0010000004048890 */ /* 0x000fc8000fffe1ff */
[----:B------:R-:W-:Y:S02]  /*16f0*/  @!UP0 USHF.L.U32 UR5, UR4, 0xb, URZ ;  /* 0x0000000b04058899 */ /* 0x000fe400080006ff */
[----:B------:R-:W-:Y:S01]  /*1700*/  @!UP0 USHF.L.U32 UR4, UR4, 0x1, URZ ;  /* 0x0000000104048899 */ /* 0x000fe200080006ff */
[----:B------:R-:W-:Y:S01]  /*1710*/  VOTEU.ALL UP0, P3 ;  /* 0x0000000000ff7886 */ /* 0x000fe20001800000 */
[----:B------:R-:W1:Y:S04]  /*1720*/  FENCE.VIEW.ASYNC.S ;  /* 0x00000000000073c6 */ /* 0x000e680000000000 */
[----:B-1----:R1:W2:Y:S06]  /*1730*/  @!UP0 SYNCS.EXCH.64 URZ, [UR8+0x9000], UR10 ;  /* 0x0090000a08ff85b2 */ /* 0x0022ac0008000100 */
[----:B------:R1:W2:Y:S02]  /*1740*/  @!UP1 SYNCS.EXCH.64 URZ, [UR8+0x9020], UR4 ;  /* 0x0090200408ff95b2 */ /* 0x0002a40008000100 */
[----:B--2---:R-:W-:Y:S06]  /*1750*/  BAR.SYNC.DEFER_BLOCKING 0x0 ;  /* 0x0000000000007b1d */ /* 0x004fec0000010000 */
[----:B------:R-:W-:Y:S05]  /*1760*/  @P3 BRA `(.L_x_55) ;  /* 0x00000000002c3947 */ /* 0x000fea0003800000 */
[----:B-1----:R-:W-:Y:S02]  /*1770*/  UMOV UR4, 0x1 ;  /* 0x0000000100047882 */ /* 0x002fe40000000000 */
[----:B------:R-:W-:-:S04]  /*1780*/  UIADD3 UR10, UPT, UPT, -UR4, 0x100000, URZ ;  /* 0x00100000040a7890 */ /* 0x000fc8000fffe1ff */
[----:B------:R-:W-:Y:S02]  /*1790*/  USHF.L.U32 UR11, UR10, 0xb, URZ ;  /* 0x0000000b0a0b7899 */ /* 0x000fe400080006ff */
[----:B------:R-:W-:Y:S02]  /*17a0*/  USHF.L.U32 UR10, UR10, 0x1, URZ ;  /* 0x000000010a0a7899 */ /* 0x000fe400080006ff */
[----:B------:R-:W-:-:S04]  /*17b0*/  UIADD3 UR4, UPT, UPT, -UR4, 0x100000, URZ ;  /* 0x0010000004047890 */ /* 0x000fc8000fffe1ff */
[----:B------:R-:W-:Y:S02]  /*17c0*/  USHF.L.U32 UR5, UR4, 0xb, URZ ;  /* 0x0000000b04057899 */ /* 0x000fe400080006ff */
[----:B------:R-:W-:Y:S01]  /*17d0*/  USHF.L.U32 UR4, UR4, 0x1, URZ ;  /* 0x0000000104047899 */ /* 0x000fe200080006ff */
[----:B------:R-:W1:Y:S03]  /*17e0*/  FENCE.VIEW.ASYNC.S ;  /* 0x00000000000073c6 */ /* 0x000e660000000000 */
[----:B-1----:R2:W4:Y:S08]  /*17f0*/  SYNCS.EXCH.64 URZ, [UR8+0x9008], UR10 ;  /* 0x0090080a08ff75b2 */ /* 0x0025300008000100 */
[----:B------:R2:W5:Y:S02]  /*1800*/  SYNCS.EXCH.64 URZ, [UR8+0x9028], UR4 ;  /* 0x0090280408ff75b2 */ /* 0x0005640008000100 */
[----:B--2---:R-:W-:Y:S01]  /*1810*/  NOP ;  /* 0x0000000000007918 */ /* 0x004fe20000000000 */
.L_x_55:
[----:B-1----:R-:W-:Y:S05]  /*1820*/  BSYNC.RECONVERGENT B4 ;  /* 0x0000000000047941 */ /* 0x002fea0003800200 */
.L_x_54:
[----:B----45:R-:W-:Y:S01]  /*1830*/  BAR.SYNC.DEFER_BLOCKING 0x0 ;  /* 0x0000000000007b1d */ /* 0x030fe20000010000 */
[----:B------:R-:W-:Y:S01]  /*1840*/  UIADD3 UR12, UPT, UPT, UR8, 0x9020, URZ ;  /* 0x00009020080c7890 */ /* 0x000fe2000fffe0ff */
[----:B------:R-:W-:Y:S01]  /*1850*/  ISETP.GE.AND P0, PT, R10, 0x1, PT ;  /* 0x000000010a00780c */ /* 0x000fe20003f06270 */
[----:B------:R-:W-:-:S03]  /*1860*/  USHF.L.U32 UR19, UR7, 0x7, URZ ;  /* 0x0000000707137899 */ /* 0x000fc600080006ff */
[----:B------:R-:W-:Y:S04]  /*1870*/  BSSY.RECONVERGENT B4, `(.L_x_56) ;  /* 0x000000d000047945 */ /* 0x000fe80003800200 */
[----:B------:R-:W-:Y:S05]  /*1880*/  @P3 BRA `(.L_x_57) ;  /* 0x00000000002c3947 */ /* 0x000fea0003800000 */
[----:B------:R-:W-:Y:S02]  /*1890*/  UMOV UR4, 0x1 ;  /* 0x0000000100047882 */ /* 0x000fe40000000000 */
[----:B------:R-:W-:-:S04]  /*18a0*/  UIADD3 UR10, UPT, UPT, -UR4, 0x100000, URZ ;  /* 0x00100000040a7890 */ /* 0x000fc8000fffe1ff */
[----:B------:R-:W-:Y:S02]  /*18b0*/  USHF.L.U32 UR11, UR10, 0xb, URZ ;  /* 0x0000000b0a0b7899 */ /* 0x000fe400080006ff */
[----:B------:R-:W-:Y:S02]  /*18c0*/  USHF.L.U32 UR10, UR10, 0x1, URZ ;  /* 0x000000010a0a7899 */ /* 0x000fe400080006ff */
[----:B------:R-:W-:-:S04]  /*18d0*/  UIADD3 UR4, UPT, UPT, -UR4, 0x100000, URZ ;  /* 0x0010000004047890 */ /* 0x000fc8000fffe1ff */
[----:B------:R-:W-:Y:S02]  /*18e0*/  USHF.L.U32 UR5, UR4, 0xb, URZ ;  /* 0x0000000b04057899 */ /* 0x000fe400080006ff */
[----:B------:R-:W-:Y:S01]  /*18f0*/  USHF.L.U32 UR4, UR4, 0x1, URZ ;  /* 0x0000000104047899 */ /* 0x000fe200080006ff */
[----:B------:R-:W1:Y:S03]  /*1900*/  FENCE.VIEW.ASYNC.S ;  /* 0x00000000000073c6 */ /* 0x000e660000000000 */
[----:B-1----:R1:W2:Y:S08]  /*1910*/  SYNCS.EXCH.64 URZ, [UR8+0x9010], UR10 ;  /* 0x0090100a08ff75b2 */ /* 0x0022b00008000100 */
[----:B------:R1:W4:Y:S01]  /*1920*/  SYNCS.EXCH.64 URZ, [UR8+0x9030], UR4 ;  /* 0x0090300408ff75b2 */ /* 0x0003220008000100 */
[----:B------:R-:W-:Y:S01]  /*1930*/  NOP ;  /* 0x0000000000007918 */ /* 0x000fe20000000000 */
.L_x_57:
[----:B-1----:R-:W-:Y:S05]  /*1940*/  BSYNC.RECONVERGENT B4 ;  /* 0x0000000000047941 */ /* 0x002fea0003800200 */
.L_x_56:
[----:B------:R-:W-:Y:S05]  /*1950*/  @!P0 BRA `(.L_x_58) ;  /* 0x0000000400cc8947 */ /* 0x000fea0003800000 */
[----:B--2-4-:R-:W-:Y:S01]  /*1960*/  BAR.SYNC.DEFER_BLOCKING 0x0 ;  /* 0x0000000000007b1d */ /* 0x014fe20000010000 */
[----:B------:R-:W-:Y:S01]  /*1970*/  ELECT P1, URZ, PT ;  /* 0x0000000000ff782f */ /* 0x000fe20003820000 */
[----:B------:R-:W-:Y:S01]  /*1980*/  @!P3 IMAD.MOV.U32 R2, RZ, RZ, 0x3000 ;  /* 0x00003000ff02b424 */ /* 0x000fe200078e00ff */
[----:B------:R-:W-:Y:S02]  /*1990*/  UIADD3 UR16, UPT, UPT, UR8, 0x6000, URZ ;  /* 0x0000600008107890 */ /* 0x000fe4000fffe0ff */
[----:B------:R-:W-:Y:S02]  /*19a0*/  ISETP.LT.U32.AND P1, PT, R132, 0x20, P1 ;  /* 0x000000208400780c */ /* 0x000fe40000f21070 */
[----:B------:R-:W-:Y:S01]  /*19b0*/  ELECT P0, URZ, PT ;  /* 0x0000000000ff782f */ /* 0x000fe20003800000 */
[----:B------:R-:W-:-:S03]  /*19c0*/  UMOV UR11, UR15 ;  /* 0x0000000f000b7c82 */ /* 0x000fc60008000000 */
[----:B------:R-:W-:-:S07]  /*19d0*/  ISETP.LT.U32.AND P0, PT, R132, 0x20, P0 ;  /* 0x000000208400780c */ /* 0x000fce0000701070 */
[----:B------:R-:W-:Y:S01]  /*19e0*/  VOTEU.ANY UP0, P1 ;  /* 0x0000000000ff7886 */ /* 0x000fe20000800100 */
[----:B------:R-:W-:-:S04]  /*19f0*/  VOTEU.ANY UP2, P1 ;  /* 0x0000000000ff7886 */ /* 0x000fc80000840100 */
[----:B------:R-:W-:Y:S02]  /*1a00*/  @UP0 UIADD3 UR17, UPT, UPT, UR8, 0x9000, URZ ;  /* 0x0000900008110890 */ /* 0x000fe4000fffe0ff */
[----:B------:R1:W-:Y:S01]  /*1a10*/  @!P3 SYNCS.ARRIVE.TRANS64 RZ, [UR8+0x9000], R2 ;  /* 0x00900002ffffb9a7 */ /* 0x0003e20008000008 */
[----:B------:R-:W-:Y:S01]  /*1a20*/  @UP0 UMOV UR18, URZ ;  /* 0x000000ff00120c82 */ /* 0x000fe20008000000 */
[----:B------:R-:W-:Y:S01]  /*1a30*/  BAR.SYNC.DEFER_BLOCKING 0x0 ;  /* 0x0000000000007b1d */ /* 0x000fe20000010000 */
[----:B------:R-:W-:-:S05]  /*1a40*/  UISETP.NE.U32.AND UP0, UPT, UR22, URZ, UPT ;  /* 0x000000ff1600728c */ /* 0x000fca000bf05070 */
[----:B------:R-:W-:Y:S01]  /*1a50*/  VOTEU.ANY UP1, P0 ;  /* 0x0000000000ff7886 */ /* 0x000fe20000020100 */
[----:B------:R-:W-:-:S04]  /*1a60*/  VOTEU.ANY UP3, P0 ;  /* 0x0000000000ff7886 */ /* 0x000fc80000060100 */
[----:B------:R-:W-:Y:S01]  /*1a70*/  @UP1 UIADD3 UR9, UPT, UPT, UR8, 0x9000, URZ ;  /* 0x0000900008091890 */ /* 0x000fe2000fffe0ff */
[----:B------:R-:W-:Y:S01]  /*1a80*/  @UP1 UMOV UR10, URZ ;  /* 0x000000ff000a1c82 */ /* 0x000fe20008000000 */
[----:B------:R1:W-:Y:S01]  /*1a90*/  @UP2 UTMALDG.2D [UR16], [UR24] ;  /* 0x00000010180025b4 */ /* 0x0003e20008008000 */
[----:B------:R2:W-:Y:S06]  /*1aa0*/  MEMBAR.ALL.CTA ;  /* 0x0000000000007992 */ /* 0x0005ec0000008000 */
[----:B--2---:R-:W2:Y:S02]  /*1ab0*/  FENCE.VIEW.ASYNC.S ;  /* 0x00000000000073c6 */ /* 0x004ea40000000000 */
[----:B--2---:R-:W-:Y:S06]  /*1ac0*/  BAR.SYNC.DEFER_BLOCKING 0x0 ;  /* 0x0000000000007b1d */ /* 0x004fec0000010000 */
[----:B------:R1:W-:Y:S02]  /*1ad0*/  @UP3 UTMALDG.2D [UR8], [UR26] ;  /* 0x000000081a0035b4 */ /* 0x0003e40008008000 */
[----:B------:R-:W-:Y:S06]  /*1ae0*/  BAR.SYNC.DEFER_BLOCKING 0x0 ;  /* 0x0000000000007b1d */ /* 0x000fec0000010000 */
[----:B------:R-:W2:Y:S02]  /*1af0*/  SYNCS.PHASECHK.TRANS64.TRYWAIT P0, [UR8+0x9000], RZ ;  /* 0x009000ffff0075a7 */ /* 0x000ea40008001108 */
[----:B-12---:R-:W-:Y:S05]  /*1b00*/  @!P0 BRA `(.L_x_59) ;  /* 0x0000000c00fc8947 */ /* 0x006fea0003800000 */
.L_x_75:
[----:B------:R-:W-:Y:S05]  /*1b10*/  BRA.U UP0, `(.L_x_60) ;  /* 0x0000000100287547 */ /* 0x000fea000b800000 */
[----:B------:R-:W-:Y:S02]  /*1b20*/  USHF.R.U32.HI UR4, URZ, 0x4, UR16 ;  /* 0x00000004ff047899 */ /* 0x000fe40008011610 */
[----:B------:R-:W-:Y:S02]  /*1b30*/  USHF.R.U32.HI UR6, URZ, 0x4, UR8 ;  /* 0x00000004ff067899 */ /* 0x000fe40008011608 */
[----:B------:R-:W-:Y:S02]  /*1b40*/  USGXT.U32 UR4, UR4, 0xe ;  /* 0x0000000e0404789a */ /* 0x000fe40008000000 */
[----:B------:R-:W-:Y:S01]  /*1b50*/  USGXT.U32 UR6, UR6, 0xe ;  /* 0x0000000e0606789a */ /* 0x000fe20008000000 */
[----:B------:R-:W-:Y:S01]  /*1b60*/  UMOV UR10, 0x0 ;  /* 0x00000000000a7882 */ /* 0x000fe20000000000 */
[----:B------:R-:W-:Y:S01]  /*1b70*/  UMOV UR11, 0x8400010 ;  /* 0x08400010000b7882 */ /* 0x000fe20000000000 */
[----:B------:R-:W-:Y:S01]  /*1b80*/  UMOV UR5, 0xc0004010 ;  /* 0xc000401000057882 */ /* 0x000fe20000000000 */
[----:B------:R-:W-:-:S05]  /*1b90*/  UMOV UR7, 0xc0004010 ;  /* 0xc000401000077882 */ /* 0x000fca0000000000 */
[----:B------:R1:W-:Y:S01]  /*1ba0*/  UTCQMMA gdesc[UR4], gdesc[UR6], tmem[UR23], tmem[UR10], idesc[UR11], !UPT ;  /* 0x00ff0a06040075ea */ /* 0x0003e2000f800317 */
[----:B------:R-:W-:Y:S02]  /*1bb0*/  NOP ;  /* 0x0000000000007918 */ /* 0x000fe40000000000 */
.L_x_60:
[----:B------:R-:W-:Y:S01]  /*1bc0*/  ELECT P0, URZ, PT ;  /* 0x0000000000ff782f */ /* 0x000fe20003800000 */
[----:B-1----:R-:W-:Y:S01]  /*1bd0*/  UMOV UR4, UR12 ;  /* 0x0000000c00047c82 */ /* 0x002fe20008000000 */
[----:B------:R-:W-:Y:S02]  /*1be0*/  UMOV UR5, URZ ;  /* 0x000000ff00057c82 */ /* 0x000fe40008000000 */
[----:B------:R-:W-:-:S13]  /*1bf0*/  ISETP.LT.U32.AND P0, PT, R132, 0x20, P0 ;  /* 0x000000208400780c */ /* 0x000fda0000701070 */
[----:B------:R-:W-:Y:S01]  /*1c00*/  VOTEU.ANY UP0, P0 ;  /* 0x0000000000ff7886 */ /* 0x000fe20000000100 */
[----:B------:R-:W-:Y:S01]  /*1c10*/  VOTEU.ANY UP1, P0 ;  /* 0x0000000000ff7886 */ /* 0x000fe20000020100 */
[----:B------:R-:W-:-:S03]  /*1c20*/  ISETP.GE.U32.AND P0, PT, R10, 0x21, PT ;  /* 0x000000210a00780c */ /* 0x000fc60003f06070 */
[----:B------:R-:W-:Y:S02]  /*1c30*/  @UP0 UMOV UR4, UR4 ;  /* 0x0000000400040c82 */ /* 0x000fe40008000000 */
[----:B------:R1:W-:Y:S01]  /*1c40*/  @UP1 UTCBAR [UR4], URZ ;  /* 0x000000ff040013e9 */ /* 0x0003e200080000ff */
[----:B------:R-:W-:Y:S06]  /*1c50*/  BAR.SYNC.DEFER_BLOCKING 0x0 ;  /* 0x0000000000007b1d */ /* 0x000fec0000010000 */
[----:B------:R-:W2:Y:S02]  /*1c60*/  SYNCS.PHASECHK.TRANS64.TRYWAIT P1, [UR8+0x9020], RZ ;  /* 0x009020ffff0075a7 */ /* 0x000ea40008021108 */
[----:B-12---:R-:W-:Y:S05]  /*1c70*/  @!P1 BRA `(.L_x_61) ;  /* 0x0000000c00ac9947 */ /* 0x006fea0003800000 */
.L_x_76:
[----:B------:R-:W-:Y:S01]  /*1c80*/  UMOV UR4, URZ ;  /* 0x000000ff00047c82 */ /* 0x000fe20008000000 */
[----:B------:R-:W-:Y:S05]  /*1c90*/  @!P0 BRA `(.L_x_58) ;  /* 0x0000000000fc8947 */ /* 0x000fea0003800000 */
[----:B------:R-:W1:Y:S01]  /*1ca0*/  LDCU UR28, c[0x0][0x3a0] ;  /* 0x00007400ff1c77ac */ /* 0x000e620008000800 */
[----:B------:R-:W-:Y:S01]  /*1cb0*/  UMOV UR5, 0x1 ;  /* 0x0000000100057882 */ /* 0x000fe20000000000 */
[----:B------:R-:W-:-:S05]  /*1cc0*/  UMOV UR18, 0x20 ;  /* 0x0000002000127882 */ /* 0x000fca0000000000 */
.L_x_65:
[----:B------:R-:W-:Y:S01]  /*1cd0*/  BAR.SYNC.DEFER_BLOCKING 0x0 ;  /* 0x0000000000007b1d */ /* 0x000fe20000010000 */
[----:B------:R-:W-:Y:S01]  /*1ce0*/  ULEA UR9, UR5, UR8, 0x3 ;  /* 0x0000000805097291 */ /* 0x000fe2000f8e18ff */
[----:B------:R-:W-:Y:S01]  /*1cf0*/  @!P3 IMAD.MOV.U32 R2, RZ, RZ, 0x3000 ;  /* 0x00003000ff02b424 */ /* 0x000fe200078e00ff */
[----:B------:R-:W-:Y:S01]  /*1d00*/  ELECT P1, URZ, PT ;  /* 0x0000000000ff782f */ /* 0x000fe20003820000 */
[----:B------:R-:W-:-:S03]  /*1d10*/  ULEA UR16, UR5, UR8, 0xc ;  /* 0x0000000805107291 */ /* 0x000fc6000f8e60ff */
[----:B------:R-:W-:Y:S02]  /*1d20*/  ISETP.LT.U32.AND P1, PT, R132, 0x20, P1 ;  /* 0x000000208400780c */ /* 0x000fe40000f21070 */
[----:B------:R-:W-:Y:S01]  /*1d30*/  ELECT P0, URZ, PT ;  /* 0x0000000000ff782f */ /* 0x000fe20003800000 */
[----:B------:R-:W-:-:S03]  /*1d40*/  UIADD3 UR16, UPT, UPT, UR16, 0x6000, URZ ;  /* 0x0000600010107890 */ /* 0x000fc6000fffe0ff */
[----:B------:R-:W-:Y:S01]  /*1d50*/  ISETP.LT.U32.AND P0, PT, R132, 0x20, P0 ;  /* 0x000000208400780c */ /* 0x000fe20000701070 */
[----:B------:R-:W-:Y:S01]  /*1d60*/  ULEA UR12, UR5, UR8, 0xd ;  /* 0x00000008050c7291 */ /* 0x000fe2000f8e68ff */
[----:B------:R-:W-:Y:S01]  /*1d70*/  UMOV UR14, UR18 ;  /* 0x00000012000e7c82 */ /* 0x000fe20008000000 */
[----:B------:R-:W-:-:S04]  /*1d80*/  USHF.L.U32 UR6, UR4, 0x1f, URZ ;  /* 0x0000001f04067899 */ /* 0x000fc800080006ff */
[----:B------:R-:W-:Y:S01]  /*1d90*/  VOTEU.ANY UP0, P1 ;  /* 0x0000000000ff7886 */ /* 0x000fe20000800100 */
[----:B------:R2:W-:Y:S04]  /*1da0*/  @!P3 SYNCS.ARRIVE.TRANS64 RZ, [UR9+0x9000], R2 ;  /* 0x00900002ffffb9a7 */ /* 0x0005e80008000009 */
[----:B------:R-:W-:Y:S01]  /*1db0*/  @UP0 UIADD3 UR17, UPT, UPT, UR9, 0x9000, URZ ;  /* 0x0000900009110890 */ /* 0x000fe2000fffe0ff */
[----:B------:R-:W-:Y:S01]  /*1dc0*/  VOTEU.ANY UP0, P1 ;  /* 0x0000000000ff7886 */ /* 0x000fe20000800100 */
[----:B------:R-:W-:Y:S01]  /*1dd0*/  BAR.SYNC.DEFER_BLOCKING 0x0 ;  /* 0x0000000000007b1d */ /* 0x000fe20000010000 */
[----:B--2---:R-:W-:-:S05]  /*1de0*/  IMAD.U32 R2, RZ, RZ, UR6 ;  /* 0x00000006ff027e24 */ /* 0x004fca000f8e00ff */
[----:B------:R-:W-:-:S05]  /*1df0*/  VOTEU.ANY UP1, P0 ;  /* 0x0000000000ff7886 */ /* 0x000fca0000020100 */
[----:B------:R-:W-:Y:S01]  /*1e00*/  @UP1 UIADD3 UR13, UPT, UPT, UR9, 0x9000, URZ ;  /* 0x00009000090d1890 */ /* 0x000fe2000fffe0ff */
[----:B------:R-:W-:Y:S01]  /*1e10*/  VOTEU.ANY UP1, P0 ;  /* 0x0000000000ff7886 */ /* 0x000fe20000020100 */
[----:B------:R2:W-:Y:S01]  /*1e20*/  @UP0 UTMALDG.2D [UR16], [UR24] ;  /* 0x00000010180005b4 */ /* 0x0005e20008008000 */
[----:B------:R-:W-:Y:S01]  /*1e30*/  UISETP.NE.U32.AND UP0, UPT, UR22, URZ, UPT ;  /* 0x000000ff1600728c */ /* 0x000fe2000bf05070 */
[----:B------:R4:W-:Y:S06]  /*1e40*/  MEMBAR.ALL.CTA ;  /* 0x0000000000007992 */ /* 0x0009ec0000008000 */
[----:B----4-:R-:W4:Y:S02]  /*1e50*/  FENCE.VIEW.ASYNC.S ;  /* 0x00000000000073c6 */ /* 0x010f240000000000 */
[----:B----4-:R-:W-:Y:S06]  /*1e60*/  BAR.SYNC.DEFER_BLOCKING 0x0 ;  /* 0x0000000000007b1d */ /* 0x010fec0000010000 */
[----:B------:R2:W-:Y:S02]  /*1e70*/  @UP1 UTMALDG.2D [UR12], [UR26] ;  /* 0x0000000c1a0015b4 */ /* 0x0005e40008008000 */
[----:B------:R-:W-:Y:S06]  /*1e80*/  BAR.SYNC.DEFER_BLOCKING 0x0 ;  /* 0x0000000000007b1d */ /* 0x000fec0000010000 */
[----:B------:R-:W4:Y:S02]  /*1e90*/  SYNCS.PHASECHK.TRANS64.TRYWAIT P0, [UR9+0x9000], R2 ;  /* 0x00900002ff0075a7 */ /* 0x000f240008001109 */
[----:B--2-4-:R-:W-:Y:S05]  /*1ea0*/  @!P0 BRA `(.L_x_62) ;  /* 0x0000000c002c8947 */ /* 0x014fea0003800000 */
.L_x_77:
        /* <DEDUP_REMOVED lines=9> */
[----:B------:R2:W-:Y:S01]  /*1f40*/  UTCQMMA gdesc[UR6], gdesc[UR10], tmem[UR23], tmem[UR12], idesc[UR13], UPT ;  /* 0x00ff0c0a060075ea */ /* 0x0005e2000b800317 */
[----:B------:R-:W-:Y:S02]  /*1f50*/  NOP ;  /* 0x0000000000007918 */ /* 0x000fe40000000000 */
.L_x_63:
[----:B------:R-:W-:Y:S01]  /*1f60*/  ELECT P0, URZ, PT ;  /* 0x0000000000ff782f */ /* 0x000fe20003800000 */
[----:B--2---:R-:W-:-:S03]  /*1f70*/  UIADD3 UR6, UPT, UPT, UR9, 0x9020, URZ ;  /* 0x0000902009067890 */ /* 0x004fc6000fffe0ff */
[----:B------:R-:W-:Y:S01]  /*1f80*/  ISETP.LT.U32.AND P0, PT, R132, 0x20, P0 ;  /* 0x000000208400780c */ /* 0x000fe20000701070 */
[----:B------:R-:W-:-:S12]  /*1f90*/  UMOV UR7, URZ ;  /* 0x000000ff00077c82 */ /* 0x000fd80008000000 */
[----:B------:R-:W-:Y:S01]  /*1fa0*/  VOTEU.ANY UP0, P0 ;  /* 0x0000000000ff7886 */ /* 0x000fe20000000100 */
[----:B------:R-:W-:-:S04]  /*1fb0*/  VOTEU.ANY UP1, P0 ;  /* 0x0000000000ff7886 */ /* 0x000fc80000020100 */
[----:B------:R-:W-:Y:S02]  /*1fc0*/  @UP0 UMOV UR6, UR6 ;  /* 0x0000000600060c82 */ /* 0x000fe40008000000 */
[----:B------:R2:W-:Y:S01]  /*1fd0*/  @UP1 UTCBAR [UR6], URZ ;  /* 0x000000ff060013e9 */ /* 0x0005e200080000ff */
[----:B------:R-:W-:Y:S06]  /*1fe0*/  BAR.SYNC.DEFER_BLOCKING 0x0 ;  /* 0x0000000000007b1d */ /* 0x000fec0000010000 */
[----:B------:R-:W4:Y:S02]  /*1ff0*/  SYNCS.PHASECHK.TRANS64.TRYWAIT P0, [UR9+0x9020], R2 ;  /* 0x00902002ff0075a7 */ /* 0x000f240008001109 */
[----:B--2-4-:R-:W-:Y:S05]  /*2000*/  @!P0 BRA `(.L_x_64) ;  /* 0x0000000800e08947 */ /* 0x014fea0003800000 */
.L_x_78:
[----:B------:R-:W-:Y:S02]  /*2010*/  UIADD3 UR5, UPT, UPT, UR5, 0x1, URZ ;  /* 0x0000000105057890 */ /* 0x000fe4000fffe0ff */
[----:B------:R-:W-:Y:S02]  /*2020*/  UIADD3 UR18, UPT, UPT, UR18, 0x20, URZ ;  /* 0x0000002012127890 */ /* 0x000fe4000fffe0ff */
[----:B------:R-:W-:-:S04]  /*2030*/  UISETP.NE.U32.AND UP0, UPT, UR5, 0x3, UPT ;  /* 0x000000030500788c */ /* 0x000fc8000bf05070 */
[----:B------:R-:W-:Y:S02]  /*2040*/  USEL UR6, URZ, 0x1, UP0 ;  /* 0x00000001ff067887 */ /* 0x000fe40008000000 */
[----:B------:R-:W-:Y:S02]  /*2050*/  USEL UR5, UR5, URZ, UP0 ;  /* 0x000000ff05057287 */ /* 0x000fe40008000000 */
[----:B-1----:R-:W-:Y:S02]  /*2060*/  UISETP.GE.AND UP0, UPT, UR18, UR28, UPT ;  /* 0x0000001c1200728c */ /* 0x002fe4000bf06270 */
[----:B------:R-:W-:-:S07]  /*2070*/  ULOP3.LUT UR4, UR4, UR6, URZ, 0x3c, !UPT ;  /* 0x0000000604047292 */ /* 0x000fce000f8e3cff */
[----:B------:R-:W-:Y:S05]  /*2080*/  BRA.U !UP0, `(.L_x_65) ;  /* 0xfffffffd08107547 */ /* 0x000fea000b83ffff */
.L_x_58:
[----:B--2-4-:R-:W-:Y:S06]  /*2090*/  BAR.SYNC.DEFER_BLOCKING 0x0 ;  /* 0x0000000000007b1d */ /* 0x014fec0000010000 */
[----:B------:R-:W-:Y:S04]  /*20a0*/  BSSY.RECONVERGENT B4, `(.L_x_66) ;  /* 0x0000004000047945 */ /* 0x000fe80003800200 */
[----:B------:R-:W-:Y:S05]  /*20b0*/  @P3 BRA `(.L_x_67) ;  /* 0x0000000000083947 */ /* 0x000fea0003800000 */
[----:B------:R-:W1:Y:S02]  /*20c0*/  SYNCS.CCTL.IV [UR8+0x9000] ;  /* 0x00900000ff0079b1 */ /* 0x000e640008000008 */
[----:B-1----:R-:W1:Y:S02]  /*20d0*/  SYNCS.CCTL.IV [UR8+0x9020] ;  /* 0x00902000ff0079b1 */ /* 0x002e640008000008 */
.L_x_67:
[----:B------:R-:W-:Y:S05]  /*20e0*/  BSYNC.RECONVERGENT B4 ;  /* 0x0000000000047941 */ /* 0x000fea0003800200 */
.L_x_66:
[----:B-1----:R-:W-:Y:S06]  /*20f0*/  BAR.SYNC.DEFER_BLOCKING 0x0 ;  /* 0x0000000000007b1d */ /* 0x002fec0000010000 */
[----:B------:R-:W-:Y:S04]  /*2100*/  BSSY.RECONVERGENT B4, `(.L_x_68) ;  /* 0x0000004000047945 */ /* 0x000fe80003800200 */
[----:B------:R-:W-:Y:S05]  /*2110*/  @P3 BRA `(.L_x_69) ;  /* 0x0000000000083947 */ /* 0x000fea0003800000 */
[----:B------:R-:W1:Y:S02]  /*2120*/  SYNCS.CCTL.IV [UR8+0x9008] ;  /* 0x00900800ff0079b1 */ /* 0x000e640008000008 */
[----:B-1----:R-:W1:Y:S02]  /*2130*/  SYNCS.CCTL.IV [UR8+0x9028] ;  /* 0x00902800ff0079b1 */ /* 0x002e640008000008 */
.L_x_69:
[----:B------:R-:W-:Y:S05]  /*2140*/  BSYNC.RECONVERGENT B4 ;  /* 0x0000000000047941 */ /* 0x000fea0003800200 */
.L_x_68:
[----:B-1----:R-:W-:Y:S06]  /*2150*/  BAR.SYNC.DEFER_BLOCKING 0x0 ;  /* 0x0000000000007b1d */ /* 0x002fec0000010000 */
[----:B------:R-:W-:Y:S04]  /*2160*/  BSSY.RECONVERGENT B4, `(.L_x_70) ;  /* 0x0000004000047945 */ /* 0x000fe80003800200 */
[----:B------:R-:W-:Y:S05]  /*2170*/  @P3 BRA `(.L_x_71) ;  /* 0x0000000000083947 */ /* 0x000fea0003800000 */
[----:B------:R-:W1:Y:S02]  /*2180*/  SYNCS.CCTL.IV [UR8+0x9010] ;  /* 0x00901000ff0079b1 */ /* 0x000e640008000008 */
[----:B-1----:R-:W1:Y:S02]  /*2190*/  SYNCS.CCTL.IV [UR8+0x9030] ;  /* 0x00903000ff0079b1 */ /* 0x002e640008000008 */
.L_x_71:
[----:B------:R-:W-:Y:S05]  /*21a0*/  BSYNC.RECONVERGENT B4 ;  /* 0x0000000000047941 */ /* 0x000fea0003800200 */
.L_x_70:
[----:B------:R-:W-:Y:S01]  /*21b0*/  USHF.L.U32 UR4, UR22, 0x15, URZ ;  /* 0x0000001516047899 */ /* 0x000fe200080006ff */
[C---:B------:R-:W-:Y:S01]  /*21c0*/  IMAD.SHL.U32 R2, R0.reuse, 0x80, RZ ;  /* 0x0000008000027824 */ /* 0x040fe200078e00ff */
[----:B------:R-:W-:Y:S01]  /*21d0*/  USHF.L.U32 UR5, UR22, 0x5, URZ ;  /* 0x0000000516057899 */ /* 0x000fe200080006ff */
[----:B------:R-:W-:Y:S01]  /*21e0*/  IMAD.SHL.U32 R3, R0, 0x10, RZ ;  /* 0x0000001000037824 */ /* 0x000fe200078e00ff */
[----:B------:R-:W-:Y:S02]  /*21f0*/  ULOP3.LUT UR4, UR4, 0x600000, URZ, 0xc0, !UPT ;  /* 0x0060000004047892 */ /* 0x000fe4000f8ec0ff */
[----:B------:R-:W-:Y:S01]  /*2200*/  ULOP3.LUT UR5, UR5, 0x80, URZ, 0xc0, !UPT ;  /* 0x0000008005057892 */ /* 0x000fe2000f8ec0ff */
[----:B------:R-:W-:Y:S02]  /*2210*/  LOP3.LUT R2, R2, 0x7f80, RZ, 0xc0, !PT ;  /* 0x00007f8002027812 */ /* 0x000fe400078ec0ff */
[----:B------:R-:W-:Y:S01]  /*2220*/  ELECT P0, URZ, PT ;  /* 0x0000000000ff782f */ /* 0x000fe20003800000 */
[----:B------:R-:W-:Y:S01]  /*2230*/  UIADD3 UR4, UPT, UPT, UR5, UR4, UR23 ;  /* 0x0000000405047290 */ /* 0x000fe2000fffe017 */
[----:B------:R-:W-:Y:S01]  /*2240*/  LOP3.LUT R2, R2, 0x70, R3, 0xf8, !PT ;  /* 0x0000007002027812 */ /* 0x000fe200078ef803 */
[----:B------:R-:W-:Y:S01]  /*2250*/  ULOP3.LUT UR22, UR22, 0x1, URZ, 0xc0, !UPT ;  /* 0x0000000116167892 */ /* 0x000fe2000f8ec0ff */
[----:B------:R-:W-:Y:S01]  /*2260*/  ISETP.LT.U32.AND P0, PT, R132, 0x40, P0 ;  /* 0x000000408400780c */ /* 0x000fe20000701070 */
[----:B------:R-:W-:Y:S01]  /*2270*/  UMOV UR6, UR19 ;  /* 0x0000001300067c82 */ /* 0x000fe20008000000 */
[C---:B------:R-:W-:Y:S01]  /*2280*/  LOP3.LUT R0, R2.reuse, 0x10, RZ, 0x3c, !PT ;  /* 0x0000001002007812 */ /* 0x040fe200078e3cff */
[----:B------:R-:W-:Y:S01]  /*2290*/  ULEA UR5, UR22, UR15, 0x7 ;  /* 0x0000000f16057291 */ /* 0x000fe2000f8e38ff */
[----:B------:R-:W-:-:S02]  /*22a0*/  LOP3.LUT R3, R2, 0x20, RZ, 0x3c, !PT ;  /* 0x0000002002037812 */ /* 0x000fc400078e3cff */
[----:B---3--:R-:W2:Y:S01]  /*22b0*/  LDTM.x128 R4, tmem[UR4] ;  /* 0x00000004000479ee */ /* 0x008ea200083c0000 */
[----:B------:R-:W-:Y:S01]  /*22c0*/  NOP ;  /* 0x0000000000007918 */ /* 0x000fe20000000000 */
[----:B------:R-:W-:-:S05]  /*22d0*/  ULEA UR4, UR22, UR8, 0xe ;  /* 0x0000000816047291 */ /* 0x000fca000f8e70ff */
[----:B--2---:R-:W-:Y:S01]  /*22e0*/  VOTEU.ANY UP1, P0 ;  /* 0x0000000000ff7886 */ /* 0x004fe20000020100 */
[----:B------:R-:W-:Y:S01]  /*22f0*/  VOTEU.ANY UP0, P0 ;  /* 0x0000000000ff7886 */ /* 0x000fe20000000100 */
[----:B------:R-:W-:Y:S02]  /*2300*/  F2FP.SATFINITE.E4M3.F32.PACK_AB_MERGE_C R6, R7, R6, RZ ;  /* 0x000000060706723e */ /* 0x000fe400048070ff */
[----:B------:R-:W-:Y:S02]  /*2310*/  F2FP.SATFINITE.E4M3.F32.PACK_AB_MERGE_C R10, R11, R10, RZ ;  /* 0x0000000a0b0a723e */ /* 0x000fe400048070ff */
[----:B------:R-:W-:Y:S02]  /*2320*/  F2FP.SATFINITE.E4M3.F32.PACK_AB_MERGE_C R14, R15, R14, RZ ;  /* 0x0000000e0f0e723e */ /* 0x000fe400048070ff */
[----:B------:R-:W-:Y:S02]  /*2330*/  F2FP.SATFINITE.E4M3.F32.PACK_AB_MERGE_C R7, R19, R18, RZ ;  /* 0x000000121307723e */ /* 0x000fe400048070ff */
[----:B------:R-:W-:-:S02]  /*2340*/  F2FP.SATFINITE.E4M3.F32.PACK_AB_MERGE_C R22, R23, R22, RZ ;  /* 0x000000161716723e */ /* 0x000fc400048070ff */
[----:B------:R-:W-:Y:S02]  /*2350*/  F2FP.SATFINITE.E4M3.F32.PACK_AB_MERGE_C R26, R27, R26, RZ ;  /* 0x0000001a1b1a723e */ /* 0x000fe400048070ff */
        /* <DEDUP_REMOVED lines=11> */
[----:B------:R-:W-:Y:S02]  /*2410*/  F2FP.SATFINITE.E4M3.F32.PACK_AB_MERGE_C R4, R5, R4, R6 ;  /* 0x000000040504723e */ /* 0x000fe40004807006 */
[----:B------:R-:W-:Y:S02]  /*2420*/  F2FP.SATFINITE.E4M3.F32.PACK_AB_MERGE_C R74, R75, R74, RZ ;  /* 0x0000004a4b4a723e */ /* 0x000fe400048070ff */
[----:B------:R-:W-:Y:S02]  /*2430*/  F2FP.SATFINITE.E4M3.F32.PACK_AB_MERGE_C R78, R79, R78, RZ ;  /* 0x0000004e4f4e723e */ /* 0x000fe400048070ff */
[----:B------:R-:W-:Y:S02]  /*2440*/  F2FP.SATFINITE.E4M3.F32.PACK_AB_MERGE_C R82, R83, R82, RZ ;  /* 0x000000525352723e */ /* 0x000fe400048070ff */
[----:B------:R-:W-:Y:S02]  /*2450*/  F2FP.SATFINITE.E4M3.F32.PACK_AB_MERGE_C R86, R87, R86, RZ ;  /* 0x000000565756723e */ /* 0x000fe400048070ff */
[----:B------:R-:W-:-:S02]  /*2460*/  F2FP.SATFINITE.E4M3.F32.PACK_AB_MERGE_C R5, R9, R8, R10 ;  /* 0x000000080905723e */ /* 0x000fc4000480700a */
[----:B------:R-:W-:Y:S02]  /*2470*/  F2FP.SATFINITE.E4M3.F32.PACK_AB_MERGE_C R6, R13, R12, R14 ;  /* 0x0000000c0d06723e */ /* 0x000fe4000480700e */
[----:B------:R-:W-:Y:S02]  /*2480*/  F2FP.SATFINITE.E4M3.F32.PACK_AB_MERGE_C R7, R17, R16, R7 ;  /* 0x000000101107723e */ /* 0x000fe40004807007 */
[----:B------:R-:W-:Y:S02]  /*2490*/  F2FP.SATFINITE.E4M3.F32.PACK_AB_MERGE_C R20, R21, R20, R22 ;  /* 0x000000141514723e */ /* 0x000fe40004807016 */
[----:B------:R-:W-:Y:S01]  /*24a0*/  F2FP.SATFINITE.E4M3.F32.PACK_AB_MERGE_C R90, R91, R90, RZ ;  /* 0x0000005a5b5a723e */ /* 0x000fe200048070ff */
[----:B-1----:R1:W-:Y:S01]  /*24b0*/  STS.128 [R2+UR8], R4 ;  /* 0x0000000402007988 */ /* 0x0023e20008000c08 */
[----:B------:R-:W-:Y:S02]  /*24c0*/  F2FP.SATFINITE.E4M3.F32.PACK_AB_MERGE_C R94, R95, R94, RZ ;  /* 0x0000005e5f5e723e */ /* 0x000fe400048070ff */
[----:B------:R-:W-:-:S02]  /*24d0*/  F2FP.SATFINITE.E4M3.F32.PACK_AB_MERGE_C R98, R99, R98, RZ ;  /* 0x000000626362723e */ /* 0x000fc400048070ff */
[----:B------:R-:W-:Y:S02]  /*24e0*/  F2FP.SATFINITE.E4M3.F32.PACK_AB_MERGE_C R102, R103, R102, RZ ;  /* 0x000000666766723e */ /* 0x000fe400048070ff */
[----:B------:R-:W-:Y:S02]  /*24f0*/  F2FP.SATFINITE.E4M3.F32.PACK_AB_MERGE_C R21, R25, R24, R26 ;  /* 0x000000181915723e */ /* 0x000fe4000480701a */
[----:B------:R-:W-:Y:S02]  /*2500*/  F2FP.SATFINITE.E4M3.F32.PACK_AB_MERGE_C R22, R29, R28, R30 ;  /* 0x0000001c1d16723e */ /* 0x000fe4000480701e */
[----:B------:R-:W-:Y:S02]  /*2510*/  F2FP.SATFINITE.E4M3.F32.PACK_AB_MERGE_C R23, R33, R32, R23 ;  /* 0x000000202117723e */ /* 0x000fe40004807017 */
[----:B------:R-:W-:Y:S02]  /*2520*/  F2FP.SATFINITE.E4M3.F32.PACK_AB_MERGE_C R36, R37, R36, R38 ;  /* 0x000000242524723e */ /* 0x000fe40004807026 */
[----:B------:R-:W-:Y:S01]  /*2530*/  F2FP.SATFINITE.E4M3.F32.PACK_AB_MERGE_C R106, R107, R106, RZ ;  /* 0x0000006a6b6a723e */ /* 0x000fe200048070ff */
[----:B------:R1:W-:Y:S01]  /*2540*/  STS.128 [R0+UR8], R20 ;  /* 0x0000001400007988 */ /* 0x0003e20008000c08 */
[----:B------:R-:W-:-:S02]  /*2550*/  F2FP.SATFINITE.E4M3.F32.PACK_AB_MERGE_C R110, R111, R110, RZ ;  /* 0x0000006e6f6e723e */ /* 0x000fc400048070ff */
[----:B------:R-:W-:Y:S02]  /*2560*/  F2FP.SATFINITE.E4M3.F32.PACK_AB_MERGE_C R114, R115, R114, RZ ;  /* 0x000000727372723e */ /* 0x000fe400048070ff */
[----:B------:R-:W-:Y:S02]  /*2570*/  F2FP.SATFINITE.E4M3.F32.PACK_AB_MERGE_C R118, R119, R118, RZ ;  /* 0x000000767776723e */ /* 0x000fe400048070ff */
[----:B------:R-:W-:Y:S02]  /*2580*/  F2FP.SATFINITE.E4M3.F32.PACK_AB_MERGE_C R37, R41, R40, R42 ;  /* 0x000000282925723e */ /* 0x000fe4000480702a */
[----:B------:R-:W-:Y:S02]  /*2590*/  F2FP.SATFINITE.E4M3.F32.PACK_AB_MERGE_C R38, R45, R44, R46 ;  /* 0x0000002c2d26723e */ /* 0x000fe4000480702e */
[----:B------:R-:W-:Y:S02]  /*25a0*/  F2FP.SATFINITE.E4M3.F32.PACK_AB_MERGE_C R39, R49, R48, R50 ;  /* 0x000000303127723e */ /* 0x000fe40004807032 */
[----:B------:R-:W-:-:S02]  /*25b0*/  F2FP.SATFINITE.E4M3.F32.PACK_AB_MERGE_C R52, R53, R52, R54 ;  /* 0x000000343534723e */ /* 0x000fc40004807036 */
[----:B------:R-:W-:Y:S01]  /*25c0*/  F2FP.SATFINITE.E4M3.F32.PACK_AB_MERGE_C R122, R123, R122, RZ ;  /* 0x0000007a7b7a723e */ /* 0x000fe200048070ff */
[----:B------:R1:W-:Y:S01]  /*25d0*/  STS.128 [R3+UR8], R36 ;  /* 0x0000002403007988 */ /* 0x0003e20008000c08 */
[----:B------:R-:W-:Y:S02]  /*25e0*/  F2FP.SATFINITE.E4M3.F32.PACK_AB_MERGE_C R126, R127, R126, RZ ;  /* 0x0000007e7f7e723e */ /* 0x000fe400048070ff */
[----:B------:R-:W-:Y:S02]  /*25f0*/  F2FP.SATFINITE.E4M3.F32.PACK_AB_MERGE_C R130, R131, R130, RZ ;  /* 0x000000828382723e */ /* 0x000fe400048070ff */
[----:B------:R-:W-:Y:S02]  /*2600*/  F2FP.SATFINITE.E4M3.F32.PACK_AB_MERGE_C R53, R57, R56, R58 ;  /* 0x000000383935723e */ /* 0x000fe4000480703a */
[----:B------:R-:W-:Y:S02]  /*2610*/  F2FP.SATFINITE.E4M3.F32.PACK_AB_MERGE_C R54, R61, R60, R62 ;  /* 0x0000003c3d36723e */ /* 0x000fe4000480703e */
[----:B------:R-:W-:-:S02]  /*2620*/  F2FP.SATFINITE.E4M3.F32.PACK_AB_MERGE_C R55, R65, R64, R66 ;  /* 0x000000404137723e */ /* 0x000fc40004807042 */
[----:B------:R-:W-:Y:S02]  /*2630*/  F2FP.SATFINITE.E4M3.F32.PACK_AB_MERGE_C R68, R69, R68, R70 ;  /* 0x000000444544723e */ /* 0x000fe40004807046 */
[----:B------:R-:W-:Y:S02]  /*2640*/  LOP3.LUT R8, R2, 0x30, RZ, 0x3c, !PT ;  /* 0x0000003002087812 */ /* 0x000fe400078e3cff */
[----:B------:R-:W-:Y:S02]  /*2650*/  F2FP.SATFINITE.E4M3.F32.PACK_AB_MERGE_C R69, R73, R72, R74 ;  /* 0x000000484945723e */ /* 0x000fe4000480704a */
[----:B------:R-:W-:Y:S01]  /*2660*/  F2FP.SATFINITE.E4M3.F32.PACK_AB_MERGE_C R70, R77, R76, R78 ;  /* 0x0000004c4d46723e */ /* 0x000fe2000480704e */
[----:B------:R1:W-:Y:S01]  /*2670*/  STS.128 [R8+UR8], R52 ;  /* 0x0000003408007988 */ /* 0x0003e20008000c08 */
[----:B------:R-:W-:Y:S02]  /*2680*/  F2FP.SATFINITE.E4M3.F32.PACK_AB_MERGE_C R71, R81, R80, R82 ;  /* 0x000000505147723e */ /* 0x000fe40004807052 */
[----:B------:R-:W-:-:S02]  /*2690*/  F2FP.SATFINITE.E4M3.F32.PACK_AB_MERGE_C R84, R85, R84, R86 ;  /* 0x000000545554723e */ /* 0x000fc40004807056 */
[C---:B------:R-:W-:Y:S02]  /*26a0*/  LOP3.LUT R9, R2.reuse, 0x40, RZ, 0x3c, !PT ;  /* 0x0000004002097812 */ /* 0x040fe400078e3cff */
[----:B------:R-:W-:Y:S02]  /*26b0*/  F2FP.SATFINITE.E4M3.F32.PACK_AB_MERGE_C R85, R89, R88, R90 ;  /* 0x000000585955723e */ /* 0x000fe4000480705a */
[----:B------:R-:W-:Y:S01]  /*26c0*/  F2FP.SATFINITE.E4M3.F32.PACK_AB_MERGE_C R86, R93, R92, R94 ;  /* 0x0000005c5d56723e */ /* 0x000fe2000480705e */
[----:B------:R1:W-:Y:S01]  /*26d0*/  STS.128 [R9+UR8], R68 ;  /* 0x0000004409007988 */ /* 0x0003e20008000c08 */
[----:B------:R-:W-:Y:S02]  /*26e0*/  F2FP.SATFINITE.E4M3.F32.PACK_AB_MERGE_C R87, R97, R96, R98 ;  /* 0x000000606157723e */ /* 0x000fe40004807062 */
[----:B------:R-:W-:Y:S02]  /*26f0*/  F2FP.SATFINITE.E4M3.F32.PACK_AB_MERGE_C R100, R101, R100, R102 ;  /* 0x000000646564723e */ /* 0x000fe40004807066 */
[----:B------:R-:W-:-:S02]  /*2700*/  LOP3.LUT R10, R2, 0x50, RZ, 0x3c, !PT ;  /* 0x00000050020a7812 */ /* 0x000fc400078e3cff */
[----:B------:R-:W-:Y:S02]  /*2710*/  F2FP.SATFINITE.E4M3.F32.PACK_AB_MERGE_C R101, R105, R104, R106 ;  /* 0x000000686965723e */ /* 0x000fe4000480706a */
[----:B------:R-:W-:Y:S01]  /*2720*/  F2FP.SATFINITE.E4M3.F32.PACK_AB_MERGE_C R102, R109, R108, R110 ;  /* 0x0000006c6d66723e */ /* 0x000fe2000480706e */
[----:B------:R1:W-:Y:S01]  /*2730*/  STS.128 [R10+UR8], R84 ;  /* 0x000000540a007988 */ /* 0x0003e20008000c08 */
[----:B------:R-:W-:Y:S02]  /*2740*/  F2FP.SATFINITE.E4M3.F32.PACK_AB_MERGE_C R103, R113, R112, R114 ;  /* 0x000000707167723e */ /* 0x000fe40004807072 */
[----:B------:R-:W-:Y:S02]  /*2750*/  F2FP.SATFINITE.E4M3.F32.PACK_AB_MERGE_C R116, R117, R116, R118 ;  /* 0x000000747574723e */ /* 0x000fe40004807076 */
[----:B------:R-:W-:Y:S02]  /*2760*/  LOP3.LUT R11, R2, 0x60, RZ, 0x3c, !PT ;  /* 0x00000060020b7812 */ /* 0x000fe400078e3cff */
[----:B------:R-:W-:-:S02]  /*2770*/  F2FP.SATFINITE.E4M3.F32.PACK_AB_MERGE_C R117, R121, R120, R122 ;  /* 0x000000787975723e */ /* 0x000fc4000480707a */
[----:B------:R-:W-:Y:S01]  /*2780*/  F2FP.SATFINITE.E4M3.F32.PACK_AB_MERGE_C R118, R125, R124, R126 ;  /* 0x0000007c7d76723e */ /* 0x000fe2000480707e */
[----:B------:R1:W-:Y:S01]  /*2790*/  STS.128 [R11+UR8], R100 ;  /* 0x000000640b007988 */ /* 0x0003e20008000c08 */
[----:B------:R-:W-:Y:S02]  /*27a0*/  F2FP.SATFINITE.E4M3.F32.PACK_AB_MERGE_C R119, R129, R128, R130 ;  /* 0x000000808177723e */ /* 0x000fe40004807082 */
[----:B------:R-:W-:-:S05]  /*27b0*/  LOP3.LUT R12, R2, 0x70, RZ, 0x3c, !PT ;  /* 0x00000070020c7812 */ /* 0x000fca00078e3cff */
[----:B------:R1:W-:Y:S01]  /*27c0*/  STS.128 [R12+UR8], R116 ;  /* 0x000000740c007988 */ /* 0x0003e20008000c08 */
[----:B------:R2:W-:Y:S06]  /*27d0*/  MEMBAR.ALL.CTA ;  /* 0x0000000000007992 */ /* 0x0005ec0000008000 */
[----:B--2---:R-:W2:Y:S02]  /*27e0*/  FENCE.VIEW.ASYNC.S ;  /* 0x00000000000073c6 */ /* 0x004ea40000000000 */
[----:B--2---:R-:W-:Y:S06]  /*27f0*/  BAR.SYNC.DEFER_BLOCKING 0x0 ;  /* 0x0000000000007b1d */ /* 0x004fec0000010000 */
[----:B------:R1:W-:Y:S01]  /*2800*/  @UP1 UTMASTG.2D [UR4], [UR20] ;  /* 0x00000004140013b5 */ /* 0x0003e20008008000 */
[----:B------:R0:W-:Y:S01]  /*2810*/  UTMACMDFLUSH ;  /* 0x00000000000079b7 */ /* 0x0001e20000000000 */
[----:B------:R-:W-:-:S04]  /*2820*/  DEPBAR.LE SB0, 0x0 ;  /* 0x000080000000791a */ /* 0x000fc80000000000 */
[----:B------:R-:W-:Y:S08]  /*2830*/  BAR.SYNC.DEFER_BLOCKING 0x0 ;  /* 0x0000000000007b1d */ /* 0x000ff00000010000 */
[----:B------:R-:W-:Y:S06]  /*2840*/  BAR.SYNC.DEFER_BLOCKING 0x0 ;  /* 0x0000000000007b1d */ /* 0x000fec0000010000 */
[----:B-1----:R-:W-:Y:S05]  /*2850*/  @P2 BRA `(.L_x_72) ;  /* 0x0000000000a02947 */ /* 0x002fea0003800000 */
[----:B------:R-:W1:Y:S01]  /*2860*/  S2UR UR5, SR_CgaCtaId ;  /* 0x00000000000579c3 */ /* 0x000e620000008800 */
[----:B------:R-:W-:Y:S01]  /*2870*/  NOP ;  /* 0x0000000000007918 */ /* 0x000fe20000000000 */
[----:B------:R-:W-:Y:S01]  /*2880*/  UMOV UR4, 0x50 ;  /* 0x0000005000047882 */ /* 0x000fe20000000000 */
[----:B------:R-:W-:Y:S02]  /*2890*/  IMAD.U32 R0, RZ, RZ, UR23 ;  /* 0x00000017ff007e24 */ /* 0x000fe4000f8e00ff */
[----:B------:R-:W-:Y:S02]  /*28a0*/  IMAD.MOV.U32 R3, RZ, RZ, 0xff ;  /* 0x000000ffff037424 */ /* 0x000fe400078e00ff */
[----:B------:R-:W-:Y:S01]  /*28b0*/  IMAD.MOV.U32 R7, RZ, RZ, 0x1 ;  /* 0x00000001ff077424 */ /* 0x000fe200078e00ff */
[----:B------:R-:W-:-:S04]  /*28c0*/  LOP3.LUT R0, R0, 0xffff, RZ, 0xc0, !PT ;  /* 0x0000ffff00007812 */ /* 0x000fc800078ec0ff */
[----:B------:R-:W-:-:S05]  /*28d0*/  SHF.R.U32.HI R0, RZ, 0x5, R0 ;  /* 0x00000005ff007819 */ /* 0x000fca0000011600 */
[----:B------:R-:W-:Y:S01]  /*28e0*/  VIADD R2, R0, 0x10 ;  /* 0x0000001000027836 */ /* 0x000fe20000000000 */
[----:B------:R-:W-:Y:S01]  /*28f0*/  SHF.L.U32 R0, R3, R0, RZ ;  /* 0x0000000003007219 */ /* 0x000fe200000006ff */
[----:B-1----:R-:W-:-:S03]  /*2900*/  ULEA UR6, UR5, UR4, 0x18 ;  /* 0x0000000405067291 */ /* 0x002fc6000f8ec0ff */
[----:B------:R-:W-:-:S04]  /*2910*/  SHF.L.U32 R3, R7, R2, RZ ;  /* 0x0000000207037219 */ /* 0x000fc800000006ff */
[----:B------:R-:W-:Y:S02]  /*2920*/  LOP3.LUT R0, R3, R0, RZ, 0xfc, !PT ;  /* 0x0000000003007212 */ /* 0x000fe400078efcff */
[----:B------:R-:W1:Y:S02]  /*2930*/  LDS R5, [UR6] ;  /* 0x00000006ff057984 */ /* 0x000e640008000800 */
[C---:B------:R-:W-:Y:S02]  /*2940*/  LOP3.LUT R2, R0.reuse, 0xffff, RZ, 0xc0, !PT ;  /* 0x0000ffff00027812 */ /* 0x040fe400078ec0ff */
[----:B-1----:R-:W-:-:S04]  /*2950*/  LOP3.LUT R3, R0, 0xffff, R5, 0x80, !PT ;  /* 0x0000ffff00037812 */ /* 0x002fc800078e8005 */
[----:B------:R-:W-:-:S13]  /*2960*/  ISETP.NE.AND P0, PT, R3, R2, PT ;  /* 0x000000020300720c */ /* 0x000fda0003f05270 */
[----:B------:R-:W-:Y:S05]  /*2970*/  @P0 BRA `(.L_x_73) ;  /* 0x0000000000500947 */ /* 0x000fea0003800000 */
[----:B------:R-:W-:Y:S02]  /*2980*/  SHF.R.U32.HI R5, RZ, 0x10, R5 ;  /* 0x00000010ff057819 */ /* 0x000fe40000011605 */
[----:B------:R-:W-:-:S04]  /*2990*/  SHF.R.U32.HI R2, RZ, 0x10, R0 ;  /* 0x00000010ff027819 */ /* 0x000fc80000011600 */
[----:B------:R-:W-:-:S04]  /*29a0*/  LOP3.LUT R5, R5, R2, RZ, 0xc0, !PT ;  /* 0x0000000205057212 */ /* 0x000fc800078ec0ff */
[----:B------:R-:W-:-:S13]  /*29b0*/  ISETP.NE.AND P0, PT, R5, R2, PT ;  /* 0x000000020500720c */ /* 0x000fda0003f05270 */
[----:B------:R-:W-:Y:S05]  /*29c0*/  @P0 BRA `(.L_x_74) ;  /* 0x0000000000300947 */ /* 0x000fea0003800000 */
[----:B------:R-:W-:Y:S01]  /*29d0*/  R2UR UR4, R0 ;  /* 0x00000000000472ca */ /* 0x000fe200000e0000 */
[----:B------:R-:W-:Y:S01]  /*29e0*/  VOTEU.ANY UR5, UPT, PT ;  /* 0x0000000000057886 */ /* 0x000fe200038e0100 */
[----:B------:R-:W1:Y:S01]  /*29f0*/  S2R R0, SR_LANEID ;  /* 0x0000000000007919 */ /* 0x000e620000000000 */
[----:B------:R-:W-:-:S10]  /*2a00*/  UFLO.U32 UR5, UR5 ;  /* 0x00000005000572bd */ /* 0x000fd400080e0000 */
[----:B------:R-:W-:-:S06]  /*2a10*/  ULOP3.LUT UR4, URZ, UR4, URZ, 0x33, !UPT ;  /* 0x00000004ff047292 */ /* 0x000fcc000f8e33ff */
[----:B------:R-:W-:-:S04]  /*2a20*/  IMAD.U32 R2, RZ, RZ, UR4 ;  /* 0x00000004ff027e24 */ /* 0x000fc8000f8e00ff */
[----:B------:R-:W2:Y:S02]  /*2a30*/  REDUX UR7, R2 ;  /* 0x00000000020773c4 */ /* 0x000ea40000000000 */
[----:B------:R3:W-:Y:S01]  /*2a40*/  UTCATOMSWS.AND URZ, UR4 ;  /* 0x0000000400ff79e3 */ /* 0x0007e20008000000 */
[----:B-1----:R-:W-:Y:S01]  /*2a50*/  ISETP.EQ.U32.AND P0, PT, R0, UR5, PT ;  /* 0x0000000500007c0c */ /* 0x002fe2000bf02070 */
[----:B--2---:R-:W-:-:S12]  /*2a60*/  IMAD.U32 R0, RZ, RZ, UR7 ;  /* 0x00000007ff007e24 */ /* 0x004fd8000f8e00ff */
[----:B------:R3:W-:Y:S01]  /*2a70*/  @P0 ATOMS.AND RZ, [UR6], R0 ;  /* 0x00000000ffff098c */ /* 0x0007e2000a800006 */
[----:B------:R-:W-:Y:S05]  /*2a80*/  BRA `(.L_x_72) ;  /* 0x0000000000147947 */ /* 0x000fea0003800000 */
.L_x_74:
[----:B------:R-:W-:-:S07]  /*2a90*/  MOV R2, 0x2ab0 ;  /* 0x00002ab000027802 */ /* 0x000fce0000000f00 */
[----:B------:R-:W-:Y:S05]  /*2aa0*/  CALL.REL.NOINC `($__internal_0_$__cuda_sm10x_tcgen05_guardrail_trap_col_being_dealloced_not_returned_by_alloc) ;  /* 0x0000000000447944 */ /* 0x000fea0003c00000 */
[----:B------:R-:W-:Y:S05]  /*2ab0*/  BRA `(.L_x_72) ;  /* 0x0000000000087947 */ /* 0x000fea0003800000 */
.L_x_73:
[----:B------:R-:W-:-:S07]  /*2ac0*/  MOV R2, 0x2ae0 ;  /* 0x00002ae000027802 */ /* 0x000fce0000000f00 */
[----:B------:R-:W-:Y:S05]  /*2ad0*/  CALL.REL.NOINC `($__internal_2_$__cuda_sm10x_tcgen05_guardrail_trap_unallocated_columns_being_dealloced) ;  /* 0x0000000000507944 */ /* 0x000fea0003c00000 */
.L_x_72:
[----:B------:R-:W-:Y:S01]  /*2ae0*/  NOP ;  /* 0x0000000000007918 */ /* 0x000fe20000000000 */
[----:B---3--:R-:W-:Y:S05]  /*2af0*/  EXIT ;  /* 0x000000000000794d */ /* 0x008fea0003800000 */
.L_x_59:
[----:B------:R-:W1:Y:S02]  /*2b00*/  SYNCS.PHASECHK.TRANS64.TRYWAIT P0, [UR8+0x9000], RZ ;  /* 0x009000ffff0075a7 */ /* 0x000e640008001108 */
[----:B-1----:R-:W-:Y:S05]  /*2b10*/  @!P0 BRA `(.L_x_59) ;  /* 0xfffffffc00f88947 */ /* 0x002fea000383ffff */
[----:B------:R-:W-:Y:S05]  /*2b20*/  BRA `(.L_x_75) ;  /* 0xffffffec00f87947 */ /* 0x000fea000383ffff */
.L_x_61:
[----:B------:R-:W1:Y:S02]  /*2b30*/  SYNCS.PHASECHK.TRANS64.TRYWAIT P1, [UR8+0x9020], RZ ;  /* 0x009020ffff0075a7 */ /* 0x000e640008021108 */
[----:B-1----:R-:W-:Y:S05]  /*2b40*/  @!P1 BRA `(.L_x_61) ;  /* 0xfffffffc00f89947 */ /* 0x002fea000383ffff */
[----:B------:R-:W-:Y:S05]  /*2b50*/  BRA `(.L_x_76) ;  /* 0xfffffff000487947 */ /* 0x000fea000383ffff */
.L_x_62:
[----:B------:R-:W2:Y:S02]  /*2b60*/  SYNCS.PHASECHK.TRANS64.TRYWAIT P0, [UR9+0x9000], R2 ;  /* 0x00900002ff0075a7 */ /* 0x000ea40008001109 */
[----:B--2---:R-:W-:Y:S05]  /*2b70*/  @!P0 BRA `(.L_x_62) ;  /* 0xfffffffc00f88947 */ /* 0x004fea000383ffff */
[----:B------:R-:W-:Y:S05]  /*2b80*/  BRA `(.L_x_77) ;  /* 0xfffffff000c87947 */ /* 0x000fea000383ffff */
.L_x_64:
[----:B------:R-:W2:Y:S02]  /*2b90*/  SYNCS.PHASECHK.TRANS64.TRYWAIT P0, [UR9+0x9020], R2 ;  /* 0x00902002ff0075a7 */ /* 0x000ea40008001109 */
[----:B--2---:R-:W-:Y:S05]  /*2ba0*/  @!P0 BRA `(.L_x_64) ;  /* 0xfffffffc00f88947 */ /* 0x004fea000383ffff */
[----:B------:R-:W-:Y:S05]  /*2bb0*/  BRA `(.L_x_78) ;  /* 0xfffffff400147947 */ /* 0x000fea000383ffff */
        .weak           $__internal_0_$__cuda_sm10x_tcgen05_guardrail_trap_col_being_dealloced_not_returned_by_alloc
        .type           $__internal_0_$__cuda_sm10x_tcgen05_guardrail_trap_col_being_dealloced_not_returned_by_alloc,@function
        .size           $__internal_0_$__cuda_sm10x_tcgen05_guardrail_trap_col_being_dealloced_not_returned_by_alloc,($__internal_1_$__cuda_sm10x_tcgen05_guardrail_trap_phase_invalid_during_alloc - $__internal_0_$__cuda_sm10x_tcgen05_guardrail_trap_col_being_dealloced_not_returned_by_alloc)
$__internal_0_$__cuda_sm10x_tcgen05_guardrail_trap_col_being_dealloced_not_returned_by_alloc:
[----:B------:R-:W-:Y:S05]  /*2bc0*/  BPT.TRAP 0x1 ;  /* 0x000000040000795c */ /* 0x000fea0000300000 */
[----:B------:R-:W-:-:S04]  /*2bd0*/  IMAD.MOV.U32 R3, RZ, RZ, 0x0 ;  /* 0x00000000ff037424 */ /* 0x000fc800078e00ff */
[----:B------:R-:W-:Y:S05]  /*2be0*/  RET.REL.NODEC R2 `(gluon_tcgen05) ;  /* 0xffffffd402047950 */ /* 0x000fea0003c3ffff */
        .weak           $__internal_1_$__cuda_sm10x_tcgen05_guardrail_trap_phase_invalid_during_alloc
        .type           $__internal_1_$__cuda_sm10x_tcgen05_guardrail_trap_phase_invalid_during_alloc,@function
        .size           $__internal_1_$__cuda_sm10x_tcgen05_guardrail_trap_phase_invalid_during_alloc,($__internal_2_$__cuda_sm10x_tcgen05_guardrail_trap_unallocated_columns_being_dealloced - $__internal_1_$__cuda_sm10x_tcgen05_guardrail_trap_phase_invalid_during_alloc)
$__internal_1_$__cuda_sm10x_tcgen05_guardrail_trap_phase_invalid_during_alloc:
[----:B------:R-:W-:Y:S05]  /*2bf0*/  BPT.TRAP 0x1 ;  /* 0x000000040000795c */ /* 0x000fea0000300000 */
[----:B------:R-:W-:-:S04]  /*2c00*/  IMAD.MOV.U32 R3, RZ, RZ, 0x0 ;  /* 0x00000000ff037424 */ /* 0x000fc800078e00ff */
[----:B------:R-:W-:Y:S05]  /*2c10*/  RET.REL.NODEC R2 `(gluon_tcgen05) ;  /* 0xffffffd002f87950 */ /* 0x000fea0003c3ffff */
        .weak           $__internal_2_$__cuda_sm10x_tcgen05_guardrail_trap_unallocated_columns_being_dealloced
        .type           $__internal_2_$__cuda_sm10x_tcgen05_guardrail_trap_unallocated_columns_being_dealloced,@function
        .size           $__internal_2_$__cuda_sm10x_tcgen05_guardrail_trap_unallocated_columns_being_dealloced,(.L_x_82 - $__internal_2_$__cuda_sm10x_tcgen05_guardrail_trap_unallocated_columns_being_dealloced)
$__internal_2_$__cuda_sm10x_tcgen05_guardrail_trap_unallocated_columns_being_dealloced:
[----:B------:R-:W-:Y:S05]  /*2c20*/  BPT.TRAP 0x1 ;  /* 0x000000040000795c */ /* 0x000fea0000300000 */
[----:B------:R-:W-:-:S04]  /*2c30*/  IMAD.MOV.U32 R3, RZ, RZ, 0x0 ;  /* 0x00000000ff037424 */ /* 0x000fc800078e00ff */
[----:B------:R-:W-:Y:S05]  /*2c40*/  RET.REL.NODEC R2 `(gluon_tcgen05) ;  /* 0xffffffd002ec7950 */ /* 0x000fea0003c3ffff */
.L_x_79:
[----:B------:R-:W-:-:S00]  /*2c50*/  BRA `(.L_x_79) ;  /* 0xfffffffc00fc7947 */ /* 0x000fc0000383ffff */
[----:B------:R-:W-:-:S00]  /*2c60*/  NOP ;  /* 0x0000000000007918 */ /* 0x000fc00000000000 */
        /* <DEDUP_REMOVED lines=9> */
.L_x_82:


//--------------------- .nv.shared.gluon_tcgen05  --------------------------
	.section	.nv.shared.gluon_tcgen05,"aw",@nobits
	.sectionflags	@""
	.align	16
	.zero		1024


//--------------------- .nv.shared.reserved.0     --------------------------
	.section	.nv.shared.reserved.0,"aw",@nobits
	.align	8
	.weak		__nv_reservedSMEM_offset_0_alias
	.size		__nv_reservedSMEM_offset_0_alias, 0, 64
	.other		__nv_reservedSMEM_offset_0_alias,@"STO_CUDA_RESERVED_SHARED STV_DEFAULT"
__nv_reservedSMEM_offset_0_alias:
	.zero		0
.nv.shared.reserved.0:
	.zero		64
	.weak		__nv_reservedSMEM_allocation_phase
	.type		__nv_reservedSMEM_allocation_phase,@object
	.size		__nv_reservedSMEM_allocation_phase,(.L_0 - __nv_reservedSMEM_allocation_phase)
__nv_reservedSMEM_allocation_phase:
	.zero		1
.L_0:
	.zero		7
	.weak		__nv_reservedSMEM_devtool_atexit_pc
	.type		__nv_reservedSMEM_devtool_atexit_pc,@object
	.size		__nv_reservedSMEM_devtool_atexit_pc,(__nv_reservedSMEM_allocation_mask - __nv_reservedSMEM_devtool_atexit_pc)
__nv_reservedSMEM_devtool_atexit_pc:
	.zero		8
	.weak		__nv_reservedSMEM_allocation_mask
	.type		__nv_reservedSMEM_allocation_mask,@object
	.size		__nv_reservedSMEM_allocation_mask,(.L_2 - __nv_reservedSMEM_allocation_mask)
__nv_reservedSMEM_allocation_mask:
	.zero		4
.L_2:


//--------------------- .nv.constant0.gluon_tcgen05 --------------------------
	.section	.nv.constant0.gluon_tcgen05,"a",@progbits
	.sectionflags	@""
	.align	4
.nv.constant0.gluon_tcgen05:
	.zero		976


//--------------------- SYMBOLS --------------------------

	.type		.nv.reservedSmem.offset0,@object
	.size		.nv.reservedSmem.offset0,0x4
	.type		.nv.reservedSmem.cap,@object
	.size		.nv.reservedSmem.cap,0x4
